//
// Generated by NVIDIA NVVM Compiler
//
// Compiler Build ID: CL-36424714
// Cuda compilation tools, release 13.0, V13.0.88
// Based on NVVM 20.0.0
//

.version 9.0
.target sm_100
.address_size 64

	// .globl	_Z8printGPUPii
.extern .func  (.param .b32 func_retval0) vprintf
(
	.param .b64 vprintf_param_0,
	.param .b64 vprintf_param_1
)
;
.global .align 1 .b8 $str[4] = {37, 100, 32};
.global .align 1 .b8 $str$1[2] = {10};
.global .align 1 .b8 $str$2[4] = {37, 100, 10};

.visible .entry _Z8printGPUPii(
	.param .u64 .ptr .align 1 _Z8printGPUPii_param_0,
	.param .u32 _Z8printGPUPii_param_1
)
{
	.local .align 8 .b8 	__local_depot0[8];
	.reg .b64 	%SP;
	.reg .b64 	%SPL;
	.reg .pred 	%p<12>;
	.reg .b32 	%r<125>;
	.reg .b64 	%rd<53>;

	mov.u64 	%SPL, __local_depot0;
	cvta.local.u64 	%SP, %SPL;
	ld.param.u64 	%rd7, [_Z8printGPUPii_param_0];
	ld.param.u32 	%r16, [_Z8printGPUPii_param_1];
	cvta.to.global.u64 	%rd1, %rd7;
	setp.lt.s32 	%p1, %r16, 1;
	@%p1 bra 	$L__BB0_16;
	and.b32  	%r1, %r16, 15;
	and.b32  	%r2, %r16, 7;
	and.b32  	%r3, %r16, 2147483632;
	and.b32  	%r4, %r16, 3;
	mov.b32 	%r120, 0;
	mov.u64 	%rd50, $str$1;
	add.u64 	%rd14, %SP, 0;
	mov.u64 	%rd37, $str;
$L__BB0_2:
	setp.lt.u32 	%p2, %r16, 16;
	mul.lo.s32 	%r6, %r120, %r16;
	mov.b32 	%r123, 0;
	@%p2 bra 	$L__BB0_5;
	and.b32  	%r19, %r16, 2147483632;
	neg.s32 	%r121, %r19;
	mul.wide.u32 	%rd8, %r6, 4;
	add.s64 	%rd9, %rd1, %rd8;
	add.s64 	%rd52, %rd9, 32;
$L__BB0_4:
	.pragma "nounroll";
	ld.global.u32 	%r20, [%rd52+-32];
	add.u64 	%rd10, %SP, 0;
	add.u64 	%rd11, %SPL, 0;
	st.local.u32 	[%rd11], %r20;
	mov.u64 	%rd12, $str;
	cvta.global.u64 	%rd13, %rd12;
	{ // callseq 0, 0
	.param .b64 param0;
	st.param.b64 	[param0], %rd13;
	.param .b64 param1;
	st.param.b64 	[param1], %rd10;
	.param .b32 retval0;
	call.uni (retval0), 
	vprintf, 
	(
	param0, 
	param1
	);
	ld.param.b32 	%r21, [retval0];
	} // callseq 0
	ld.global.u32 	%r23, [%rd52+-28];
	st.local.u32 	[%rd11], %r23;
	{ // callseq 1, 0
	.param .b64 param0;
	st.param.b64 	[param0], %rd13;
	.param .b64 param1;
	st.param.b64 	[param1], %rd10;
	.param .b32 retval0;
	call.uni (retval0), 
	vprintf, 
	(
	param0, 
	param1
	);
	ld.param.b32 	%r24, [retval0];
	} // callseq 1
	ld.global.u32 	%r26, [%rd52+-24];
	st.local.u32 	[%rd11], %r26;
	{ // callseq 2, 0
	.param .b64 param0;
	st.param.b64 	[param0], %rd13;
	.param .b64 param1;
	st.param.b64 	[param1], %rd10;
	.param .b32 retval0;
	call.uni (retval0), 
	vprintf, 
	(
	param0, 
	param1
	);
	ld.param.b32 	%r27, [retval0];
	} // callseq 2
	ld.global.u32 	%r29, [%rd52+-20];
	st.local.u32 	[%rd11], %r29;
	{ // callseq 3, 0
	.param .b64 param0;
	st.param.b64 	[param0], %rd13;
	.param .b64 param1;
	st.param.b64 	[param1], %rd10;
	.param .b32 retval0;
	call.uni (retval0), 
	vprintf, 
	(
	param0, 
	param1
	);
	ld.param.b32 	%r30, [retval0];
	} // callseq 3
	ld.global.u32 	%r32, [%rd52+-16];
	st.local.u32 	[%rd11], %r32;
	{ // callseq 4, 0
	.param .b64 param0;
	st.param.b64 	[param0], %rd13;
	.param .b64 param1;
	st.param.b64 	[param1], %rd10;
	.param .b32 retval0;
	call.uni (retval0), 
	vprintf, 
	(
	param0, 
	param1
	);
	ld.param.b32 	%r33, [retval0];
	} // callseq 4
	ld.global.u32 	%r35, [%rd52+-12];
	st.local.u32 	[%rd11], %r35;
	{ // callseq 5, 0
	.param .b64 param0;
	st.param.b64 	[param0], %rd13;
	.param .b64 param1;
	st.param.b64 	[param1], %rd10;
	.param .b32 retval0;
	call.uni (retval0), 
	vprintf, 
	(
	param0, 
	param1
	);
	ld.param.b32 	%r36, [retval0];
	} // callseq 5
	ld.global.u32 	%r38, [%rd52+-8];
	st.local.u32 	[%rd11], %r38;
	{ // callseq 6, 0
	.param .b64 param0;
	st.param.b64 	[param0], %rd13;
	.param .b64 param1;
	st.param.b64 	[param1], %rd10;
	.param .b32 retval0;
	call.uni (retval0), 
	vprintf, 
	(
	param0, 
	param1
	);
	ld.param.b32 	%r39, [retval0];
	} // callseq 6
	ld.global.u32 	%r41, [%rd52+-4];
	st.local.u32 	[%rd11], %r41;
	{ // callseq 7, 0
	.param .b64 param0;
	st.param.b64 	[param0], %rd13;
	.param .b64 param1;
	st.param.b64 	[param1], %rd10;
	.param .b32 retval0;
	call.uni (retval0), 
	vprintf, 
	(
	param0, 
	param1
	);
	ld.param.b32 	%r42, [retval0];
	} // callseq 7
	ld.global.u32 	%r44, [%rd52];
	st.local.u32 	[%rd11], %r44;
	{ // callseq 8, 0
	.param .b64 param0;
	st.param.b64 	[param0], %rd13;
	.param .b64 param1;
	st.param.b64 	[param1], %rd10;
	.param .b32 retval0;
	call.uni (retval0), 
	vprintf, 
	(
	param0, 
	param1
	);
	ld.param.b32 	%r45, [retval0];
	} // callseq 8
	ld.global.u32 	%r47, [%rd52+4];
	st.local.u32 	[%rd11], %r47;
	{ // callseq 9, 0
	.param .b64 param0;
	st.param.b64 	[param0], %rd13;
	.param .b64 param1;
	st.param.b64 	[param1], %rd10;
	.param .b32 retval0;
	call.uni (retval0), 
	vprintf, 
	(
	param0, 
	param1
	);
	ld.param.b32 	%r48, [retval0];
	} // callseq 9
	ld.global.u32 	%r50, [%rd52+8];
	st.local.u32 	[%rd11], %r50;
	{ // callseq 10, 0
	.param .b64 param0;
	st.param.b64 	[param0], %rd13;
	.param .b64 param1;
	st.param.b64 	[param1], %rd10;
	.param .b32 retval0;
	call.uni (retval0), 
	vprintf, 
	(
	param0, 
	param1
	);
	ld.param.b32 	%r51, [retval0];
	} // callseq 10
	ld.global.u32 	%r53, [%rd52+12];
	st.local.u32 	[%rd11], %r53;
	{ // callseq 11, 0
	.param .b64 param0;
	st.param.b64 	[param0], %rd13;
	.param .b64 param1;
	st.param.b64 	[param1], %rd10;
	.param .b32 retval0;
	call.uni (retval0), 
	vprintf, 
	(
	param0, 
	param1
	);
	ld.param.b32 	%r54, [retval0];
	} // callseq 11
	ld.global.u32 	%r56, [%rd52+16];
	st.local.u32 	[%rd11], %r56;
	{ // callseq 12, 0
	.param .b64 param0;
	st.param.b64 	[param0], %rd13;
	.param .b64 param1;
	st.param.b64 	[param1], %rd10;
	.param .b32 retval0;
	call.uni (retval0), 
	vprintf, 
	(
	param0, 
	param1
	);
	ld.param.b32 	%r57, [retval0];
	} // callseq 12
	ld.global.u32 	%r59, [%rd52+20];
	st.local.u32 	[%rd11], %r59;
	{ // callseq 13, 0
	.param .b64 param0;
	st.param.b64 	[param0], %rd13;
	.param .b64 param1;
	st.param.b64 	[param1], %rd10;
	.param .b32 retval0;
	call.uni (retval0), 
	vprintf, 
	(
	param0, 
	param1
	);
	ld.param.b32 	%r60, [retval0];
	} // callseq 13
	ld.global.u32 	%r62, [%rd52+24];
	st.local.u32 	[%rd11], %r62;
	{ // callseq 14, 0
	.param .b64 param0;
	st.param.b64 	[param0], %rd13;
	.param .b64 param1;
	st.param.b64 	[param1], %rd10;
	.param .b32 retval0;
	call.uni (retval0), 
	vprintf, 
	(
	param0, 
	param1
	);
	ld.param.b32 	%r63, [retval0];
	} // callseq 14
	ld.global.u32 	%r65, [%rd52+28];
	st.local.u32 	[%rd11], %r65;
	{ // callseq 15, 0
	.param .b64 param0;
	st.param.b64 	[param0], %rd13;
	.param .b64 param1;
	st.param.b64 	[param1], %rd10;
	.param .b32 retval0;
	call.uni (retval0), 
	vprintf, 
	(
	param0, 
	param1
	);
	ld.param.b32 	%r66, [retval0];
	} // callseq 15
	add.s32 	%r121, %r121, 16;
	add.s64 	%rd52, %rd52, 64;
	setp.ne.s32 	%p3, %r121, 0;
	mov.u32 	%r123, %r3;
	@%p3 bra 	$L__BB0_4;
$L__BB0_5:
	setp.eq.s32 	%p4, %r1, 0;
	@%p4 bra 	$L__BB0_15;
	cvta.to.local.u64 	%rd5, %rd14;
	add.s32 	%r68, %r1, -1;
	setp.lt.u32 	%p5, %r68, 7;
	@%p5 bra 	$L__BB0_8;
	add.s32 	%r69, %r123, %r6;
	mul.wide.u32 	%rd15, %r69, 4;
	add.s64 	%rd16, %rd1, %rd15;
	ld.global.u32 	%r70, [%rd16];
	st.local.u32 	[%rd5], %r70;
	cvta.global.u64 	%rd18, %rd37;
	{ // callseq 16, 0
	.param .b64 param0;
	st.param.b64 	[param0], %rd18;
	.param .b64 param1;
	st.param.b64 	[param1], %rd14;
	.param .b32 retval0;
	call.uni (retval0), 
	vprintf, 
	(
	param0, 
	param1
	);
	ld.param.b32 	%r71, [retval0];
	} // callseq 16
	cvt.u64.u32 	%rd20, %r6;
	cvt.u64.u32 	%rd21, %r123;
	add.s64 	%rd22, %rd21, %rd20;
	shl.b64 	%rd23, %rd22, 2;
	add.s64 	%rd24, %rd1, %rd23;
	ld.global.u32 	%r73, [%rd24+4];
	st.local.u32 	[%rd5], %r73;
	{ // callseq 17, 0
	.param .b64 param0;
	st.param.b64 	[param0], %rd18;
	.param .b64 param1;
	st.param.b64 	[param1], %rd14;
	.param .b32 retval0;
	call.uni (retval0), 
	vprintf, 
	(
	param0, 
	param1
	);
	ld.param.b32 	%r74, [retval0];
	} // callseq 17
	ld.global.u32 	%r76, [%rd24+8];
	st.local.u32 	[%rd5], %r76;
	{ // callseq 18, 0
	.param .b64 param0;
	st.param.b64 	[param0], %rd18;
	.param .b64 param1;
	st.param.b64 	[param1], %rd14;
	.param .b32 retval0;
	call.uni (retval0), 
	vprintf, 
	(
	param0, 
	param1
	);
	ld.param.b32 	%r77, [retval0];
	} // callseq 18
	ld.global.u32 	%r79, [%rd24+12];
	st.local.u32 	[%rd5], %r79;
	{ // callseq 19, 0
	.param .b64 param0;
	st.param.b64 	[param0], %rd18;
	.param .b64 param1;
	st.param.b64 	[param1], %rd14;
	.param .b32 retval0;
	call.uni (retval0), 
	vprintf, 
	(
	param0, 
	param1
	);
	ld.param.b32 	%r80, [retval0];
	} // callseq 19
	ld.global.u32 	%r82, [%rd24+16];
	st.local.u32 	[%rd5], %r82;
	{ // callseq 20, 0
	.param .b64 param0;
	st.param.b64 	[param0], %rd18;
	.param .b64 param1;
	st.param.b64 	[param1], %rd14;
	.param .b32 retval0;
	call.uni (retval0), 
	vprintf, 
	(
	param0, 
	param1
	);
	ld.param.b32 	%r83, [retval0];
	} // callseq 20
	ld.global.u32 	%r85, [%rd24+20];
	st.local.u32 	[%rd5], %r85;
	{ // callseq 21, 0
	.param .b64 param0;
	st.param.b64 	[param0], %rd18;
	.param .b64 param1;
	st.param.b64 	[param1], %rd14;
	.param .b32 retval0;
	call.uni (retval0), 
	vprintf, 
	(
	param0, 
	param1
	);
	ld.param.b32 	%r86, [retval0];
	} // callseq 21
	ld.global.u32 	%r88, [%rd24+24];
	st.local.u32 	[%rd5], %r88;
	{ // callseq 22, 0
	.param .b64 param0;
	st.param.b64 	[param0], %rd18;
	.param .b64 param1;
	st.param.b64 	[param1], %rd14;
	.param .b32 retval0;
	call.uni (retval0), 
	vprintf, 
	(
	param0, 
	param1
	);
	ld.param.b32 	%r89, [retval0];
	} // callseq 22
	ld.global.u32 	%r91, [%rd24+28];
	st.local.u32 	[%rd5], %r91;
	{ // callseq 23, 0
	.param .b64 param0;
	st.param.b64 	[param0], %rd18;
	.param .b64 param1;
	st.param.b64 	[param1], %rd14;
	.param .b32 retval0;
	call.uni (retval0), 
	vprintf, 
	(
	param0, 
	param1
	);
	ld.param.b32 	%r92, [retval0];
	} // callseq 23
	add.s32 	%r123, %r123, 8;
$L__BB0_8:
	setp.eq.s32 	%p6, %r2, 0;
	@%p6 bra 	$L__BB0_15;
	add.s32 	%r94, %r2, -1;
	setp.lt.u32 	%p7, %r94, 3;
	@%p7 bra 	$L__BB0_11;
	add.s32 	%r95, %r123, %r6;
	mul.wide.u32 	%rd25, %r95, 4;
	add.s64 	%rd26, %rd1, %rd25;
	ld.global.u32 	%r96, [%rd26];
	st.local.u32 	[%rd5], %r96;
	cvta.global.u64 	%rd28, %rd37;
	{ // callseq 24, 0
	.param .b64 param0;
	st.param.b64 	[param0], %rd28;
	.param .b64 param1;
	st.param.b64 	[param1], %rd14;
	.param .b32 retval0;
	call.uni (retval0), 
	vprintf, 
	(
	param0, 
	param1
	);
	ld.param.b32 	%r97, [retval0];
	} // callseq 24
	cvt.u64.u32 	%rd30, %r6;
	cvt.u64.u32 	%rd31, %r123;
	add.s64 	%rd32, %rd31, %rd30;
	shl.b64 	%rd33, %rd32, 2;
	add.s64 	%rd34, %rd1, %rd33;
	ld.global.u32 	%r99, [%rd34+4];
	st.local.u32 	[%rd5], %r99;
	{ // callseq 25, 0
	.param .b64 param0;
	st.param.b64 	[param0], %rd28;
	.param .b64 param1;
	st.param.b64 	[param1], %rd14;
	.param .b32 retval0;
	call.uni (retval0), 
	vprintf, 
	(
	param0, 
	param1
	);
	ld.param.b32 	%r100, [retval0];
	} // callseq 25
	ld.global.u32 	%r102, [%rd34+8];
	st.local.u32 	[%rd5], %r102;
	{ // callseq 26, 0
	.param .b64 param0;
	st.param.b64 	[param0], %rd28;
	.param .b64 param1;
	st.param.b64 	[param1], %rd14;
	.param .b32 retval0;
	call.uni (retval0), 
	vprintf, 
	(
	param0, 
	param1
	);
	ld.param.b32 	%r103, [retval0];
	} // callseq 26
	ld.global.u32 	%r105, [%rd34+12];
	st.local.u32 	[%rd5], %r105;
	{ // callseq 27, 0
	.param .b64 param0;
	st.param.b64 	[param0], %rd28;
	.param .b64 param1;
	st.param.b64 	[param1], %rd14;
	.param .b32 retval0;
	call.uni (retval0), 
	vprintf, 
	(
	param0, 
	param1
	);
	ld.param.b32 	%r106, [retval0];
	} // callseq 27
	add.s32 	%r123, %r123, 4;
$L__BB0_11:
	setp.eq.s32 	%p8, %r4, 0;
	@%p8 bra 	$L__BB0_15;
	setp.eq.s32 	%p9, %r4, 1;
	add.s32 	%r108, %r123, %r6;
	mul.wide.u32 	%rd35, %r108, 4;
	add.s64 	%rd36, %rd1, %rd35;
	ld.global.u32 	%r109, [%rd36];
	st.local.u32 	[%rd5], %r109;
	cvta.global.u64 	%rd38, %rd37;
	{ // callseq 28, 0
	.param .b64 param0;
	st.param.b64 	[param0], %rd38;
	.param .b64 param1;
	st.param.b64 	[param1], %rd14;
	.param .b32 retval0;
	call.uni (retval0), 
	vprintf, 
	(
	param0, 
	param1
	);
	ld.param.b32 	%r110, [retval0];
	} // callseq 28
	@%p9 bra 	$L__BB0_15;
	setp.eq.s32 	%p10, %r4, 2;
	cvt.u64.u32 	%rd40, %r6;
	cvt.u64.u32 	%rd41, %r123;
	add.s64 	%rd42, %rd41, %rd40;
	shl.b64 	%rd43, %rd42, 2;
	add.s64 	%rd6, %rd1, %rd43;
	ld.global.u32 	%r112, [%rd6+4];
	st.local.u32 	[%rd5], %r112;
	cvta.global.u64 	%rd45, %rd37;
	{ // callseq 29, 0
	.param .b64 param0;
	st.param.b64 	[param0], %rd45;
	.param .b64 param1;
	st.param.b64 	[param1], %rd14;
	.param .b32 retval0;
	call.uni (retval0), 
	vprintf, 
	(
	param0, 
	param1
	);
	ld.param.b32 	%r113, [retval0];
	} // callseq 29
	@%p10 bra 	$L__BB0_15;
	ld.global.u32 	%r115, [%rd6+8];
	st.local.u32 	[%rd5], %r115;
	cvta.global.u64 	%rd48, %rd37;
	{ // callseq 30, 0
	.param .b64 param0;
	st.param.b64 	[param0], %rd48;
	.param .b64 param1;
	st.param.b64 	[param1], %rd14;
	.param .b32 retval0;
	call.uni (retval0), 
	vprintf, 
	(
	param0, 
	param1
	);
	ld.param.b32 	%r116, [retval0];
	} // callseq 30
$L__BB0_15:
	cvta.global.u64 	%rd51, %rd50;
	{ // callseq 31, 0
	.param .b64 param0;
	st.param.b64 	[param0], %rd51;
	.param .b64 param1;
	st.param.b64 	[param1], 0;
	.param .b32 retval0;
	call.uni (retval0), 
	vprintf, 
	(
	param0, 
	param1
	);
	ld.param.b32 	%r118, [retval0];
	} // callseq 31
	add.s32 	%r120, %r120, 1;
	setp.ne.s32 	%p11, %r120, %r16;
	@%p11 bra 	$L__BB0_2;
$L__BB0_16:
	ret;

}
	// .globl	_Z11printGPUIntPi
.visible .entry _Z11printGPUIntPi(
	.param .u64 .ptr .align 1 _Z11printGPUIntPi_param_0
)
{
	.local .align 8 .b8 	__local_depot1[8];
	.reg .b64 	%SP;
	.reg .b64 	%SPL;
	.reg .b32 	%r<4>;
	.reg .b64 	%rd<7>;

	mov.u64 	%SPL, __local_depot1;
	cvta.local.u64 	%SP, %SPL;
	ld.param.u64 	%rd1, [_Z11printGPUIntPi_param_0];
	cvta.to.global.u64 	%rd2, %rd1;
	add.u64 	%rd3, %SP, 0;
	add.u64 	%rd4, %SPL, 0;
	ld.global.u32 	%r1, [%rd2];
	st.local.u32 	[%rd4], %r1;
	mov.u64 	%rd5, $str$2;
	cvta.global.u64 	%rd6, %rd5;
	{ // callseq 32, 0
	.param .b64 param0;
	st.param.b64 	[param0], %rd6;
	.param .b64 param1;
	st.param.b64 	[param1], %rd3;
	.param .b32 retval0;
	call.uni (retval0), 
	vprintf, 
	(
	param0, 
	param1
	);
	ld.param.b32 	%r2, [retval0];
	} // callseq 32
	ret;

}
	// .globl	_Z16printGPUIntArrayPii
.visible .entry _Z16printGPUIntArrayPii(
	.param .u64 .ptr .align 1 _Z16printGPUIntArrayPii_param_0,
	.param .u32 _Z16printGPUIntArrayPii_param_1
)
{
	.local .align 8 .b8 	__local_depot2[8];
	.reg .b64 	%SP;
	.reg .b64 	%SPL;
	.reg .pred 	%p<10>;
	.reg .b32 	%r<112>;
	.reg .b64 	%rd<32>;

	mov.u64 	%SPL, __local_depot2;
	cvta.local.u64 	%SP, %SPL;
	ld.param.u64 	%rd9, [_Z16printGPUIntArrayPii_param_0];
	ld.param.u32 	%r16, [_Z16printGPUIntArrayPii_param_1];
	cvta.to.global.u64 	%rd1, %rd9;
	add.u64 	%rd10, %SP, 0;
	add.u64 	%rd2, %SPL, 0;
	setp.lt.s32 	%p1, %r16, 1;
	@%p1 bra 	$L__BB2_13;
	and.b32  	%r1, %r16, 15;
	setp.lt.u32 	%p2, %r16, 16;
	mov.b32 	%r109, 0;
	@%p2 bra 	$L__BB2_4;
	and.b32  	%r109, %r16, 2147483632;
	neg.s32 	%r107, %r109;
	add.s64 	%rd30, %rd1, 32;
	mov.u64 	%rd11, $str;
$L__BB2_3:
	.pragma "nounroll";
	ld.global.u32 	%r18, [%rd30+-32];
	st.local.u32 	[%rd2], %r18;
	cvta.global.u64 	%rd12, %rd11;
	{ // callseq 33, 0
	.param .b64 param0;
	st.param.b64 	[param0], %rd12;
	.param .b64 param1;
	st.param.b64 	[param1], %rd10;
	.param .b32 retval0;
	call.uni (retval0), 
	vprintf, 
	(
	param0, 
	param1
	);
	ld.param.b32 	%r19, [retval0];
	} // callseq 33
	ld.global.u32 	%r21, [%rd30+-28];
	st.local.u32 	[%rd2], %r21;
	{ // callseq 34, 0
	.param .b64 param0;
	st.param.b64 	[param0], %rd12;
	.param .b64 param1;
	st.param.b64 	[param1], %rd10;
	.param .b32 retval0;
	call.uni (retval0), 
	vprintf, 
	(
	param0, 
	param1
	);
	ld.param.b32 	%r22, [retval0];
	} // callseq 34
	ld.global.u32 	%r24, [%rd30+-24];
	st.local.u32 	[%rd2], %r24;
	{ // callseq 35, 0
	.param .b64 param0;
	st.param.b64 	[param0], %rd12;
	.param .b64 param1;
	st.param.b64 	[param1], %rd10;
	.param .b32 retval0;
	call.uni (retval0), 
	vprintf, 
	(
	param0, 
	param1
	);
	ld.param.b32 	%r25, [retval0];
	} // callseq 35
	ld.global.u32 	%r27, [%rd30+-20];
	st.local.u32 	[%rd2], %r27;
	{ // callseq 36, 0
	.param .b64 param0;
	st.param.b64 	[param0], %rd12;
	.param .b64 param1;
	st.param.b64 	[param1], %rd10;
	.param .b32 retval0;
	call.uni (retval0), 
	vprintf, 
	(
	param0, 
	param1
	);
	ld.param.b32 	%r28, [retval0];
	} // callseq 36
	ld.global.u32 	%r30, [%rd30+-16];
	st.local.u32 	[%rd2], %r30;
	{ // callseq 37, 0
	.param .b64 param0;
	st.param.b64 	[param0], %rd12;
	.param .b64 param1;
	st.param.b64 	[param1], %rd10;
	.param .b32 retval0;
	call.uni (retval0), 
	vprintf, 
	(
	param0, 
	param1
	);
	ld.param.b32 	%r31, [retval0];
	} // callseq 37
	ld.global.u32 	%r33, [%rd30+-12];
	st.local.u32 	[%rd2], %r33;
	{ // callseq 38, 0
	.param .b64 param0;
	st.param.b64 	[param0], %rd12;
	.param .b64 param1;
	st.param.b64 	[param1], %rd10;
	.param .b32 retval0;
	call.uni (retval0), 
	vprintf, 
	(
	param0, 
	param1
	);
	ld.param.b32 	%r34, [retval0];
	} // callseq 38
	ld.global.u32 	%r36, [%rd30+-8];
	st.local.u32 	[%rd2], %r36;
	{ // callseq 39, 0
	.param .b64 param0;
	st.param.b64 	[param0], %rd12;
	.param .b64 param1;
	st.param.b64 	[param1], %rd10;
	.param .b32 retval0;
	call.uni (retval0), 
	vprintf, 
	(
	param0, 
	param1
	);
	ld.param.b32 	%r37, [retval0];
	} // callseq 39
	ld.global.u32 	%r39, [%rd30+-4];
	st.local.u32 	[%rd2], %r39;
	{ // callseq 40, 0
	.param .b64 param0;
	st.param.b64 	[param0], %rd12;
	.param .b64 param1;
	st.param.b64 	[param1], %rd10;
	.param .b32 retval0;
	call.uni (retval0), 
	vprintf, 
	(
	param0, 
	param1
	);
	ld.param.b32 	%r40, [retval0];
	} // callseq 40
	ld.global.u32 	%r42, [%rd30];
	st.local.u32 	[%rd2], %r42;
	{ // callseq 41, 0
	.param .b64 param0;
	st.param.b64 	[param0], %rd12;
	.param .b64 param1;
	st.param.b64 	[param1], %rd10;
	.param .b32 retval0;
	call.uni (retval0), 
	vprintf, 
	(
	param0, 
	param1
	);
	ld.param.b32 	%r43, [retval0];
	} // callseq 41
	ld.global.u32 	%r45, [%rd30+4];
	st.local.u32 	[%rd2], %r45;
	{ // callseq 42, 0
	.param .b64 param0;
	st.param.b64 	[param0], %rd12;
	.param .b64 param1;
	st.param.b64 	[param1], %rd10;
	.param .b32 retval0;
	call.uni (retval0), 
	vprintf, 
	(
	param0, 
	param1
	);
	ld.param.b32 	%r46, [retval0];
	} // callseq 42
	ld.global.u32 	%r48, [%rd30+8];
	st.local.u32 	[%rd2], %r48;
	{ // callseq 43, 0
	.param .b64 param0;
	st.param.b64 	[param0], %rd12;
	.param .b64 param1;
	st.param.b64 	[param1], %rd10;
	.param .b32 retval0;
	call.uni (retval0), 
	vprintf, 
	(
	param0, 
	param1
	);
	ld.param.b32 	%r49, [retval0];
	} // callseq 43
	ld.global.u32 	%r51, [%rd30+12];
	st.local.u32 	[%rd2], %r51;
	{ // callseq 44, 0
	.param .b64 param0;
	st.param.b64 	[param0], %rd12;
	.param .b64 param1;
	st.param.b64 	[param1], %rd10;
	.param .b32 retval0;
	call.uni (retval0), 
	vprintf, 
	(
	param0, 
	param1
	);
	ld.param.b32 	%r52, [retval0];
	} // callseq 44
	ld.global.u32 	%r54, [%rd30+16];
	st.local.u32 	[%rd2], %r54;
	{ // callseq 45, 0
	.param .b64 param0;
	st.param.b64 	[param0], %rd12;
	.param .b64 param1;
	st.param.b64 	[param1], %rd10;
	.param .b32 retval0;
	call.uni (retval0), 
	vprintf, 
	(
	param0, 
	param1
	);
	ld.param.b32 	%r55, [retval0];
	} // callseq 45
	ld.global.u32 	%r57, [%rd30+20];
	st.local.u32 	[%rd2], %r57;
	{ // callseq 46, 0
	.param .b64 param0;
	st.param.b64 	[param0], %rd12;
	.param .b64 param1;
	st.param.b64 	[param1], %rd10;
	.param .b32 retval0;
	call.uni (retval0), 
	vprintf, 
	(
	param0, 
	param1
	);
	ld.param.b32 	%r58, [retval0];
	} // callseq 46
	ld.global.u32 	%r60, [%rd30+24];
	st.local.u32 	[%rd2], %r60;
	{ // callseq 47, 0
	.param .b64 param0;
	st.param.b64 	[param0], %rd12;
	.param .b64 param1;
	st.param.b64 	[param1], %rd10;
	.param .b32 retval0;
	call.uni (retval0), 
	vprintf, 
	(
	param0, 
	param1
	);
	ld.param.b32 	%r61, [retval0];
	} // callseq 47
	ld.global.u32 	%r63, [%rd30+28];
	st.local.u32 	[%rd2], %r63;
	{ // callseq 48, 0
	.param .b64 param0;
	st.param.b64 	[param0], %rd12;
	.param .b64 param1;
	st.param.b64 	[param1], %rd10;
	.param .b32 retval0;
	call.uni (retval0), 
	vprintf, 
	(
	param0, 
	param1
	);
	ld.param.b32 	%r64, [retval0];
	} // callseq 48
	add.s32 	%r107, %r107, 16;
	add.s64 	%rd30, %rd30, 64;
	setp.ne.s32 	%p3, %r107, 0;
	@%p3 bra 	$L__BB2_3;
$L__BB2_4:
	setp.eq.s32 	%p4, %r1, 0;
	@%p4 bra 	$L__BB2_13;
	and.b32  	%r7, %r16, 7;
	setp.lt.u32 	%p5, %r1, 8;
	@%p5 bra 	$L__BB2_7;
	mul.wide.u32 	%rd14, %r109, 4;
	add.s64 	%rd15, %rd1, %rd14;
	ld.global.u32 	%r66, [%rd15];
	st.local.u32 	[%rd2], %r66;
	mov.u64 	%rd16, $str;
	cvta.global.u64 	%rd17, %rd16;
	{ // callseq 49, 0
	.param .b64 param0;
	st.param.b64 	[param0], %rd17;
	.param .b64 param1;
	st.param.b64 	[param1], %rd10;
	.param .b32 retval0;
	call.uni (retval0), 
	vprintf, 
	(
	param0, 
	param1
	);
	ld.param.b32 	%r67, [retval0];
	} // callseq 49
	ld.global.u32 	%r69, [%rd15+4];
	st.local.u32 	[%rd2], %r69;
	{ // callseq 50, 0
	.param .b64 param0;
	st.param.b64 	[param0], %rd17;
	.param .b64 param1;
	st.param.b64 	[param1], %rd10;
	.param .b32 retval0;
	call.uni (retval0), 
	vprintf, 
	(
	param0, 
	param1
	);
	ld.param.b32 	%r70, [retval0];
	} // callseq 50
	ld.global.u32 	%r72, [%rd15+8];
	st.local.u32 	[%rd2], %r72;
	{ // callseq 51, 0
	.param .b64 param0;
	st.param.b64 	[param0], %rd17;
	.param .b64 param1;
	st.param.b64 	[param1], %rd10;
	.param .b32 retval0;
	call.uni (retval0), 
	vprintf, 
	(
	param0, 
	param1
	);
	ld.param.b32 	%r73, [retval0];
	} // callseq 51
	ld.global.u32 	%r75, [%rd15+12];
	st.local.u32 	[%rd2], %r75;
	{ // callseq 52, 0
	.param .b64 param0;
	st.param.b64 	[param0], %rd17;
	.param .b64 param1;
	st.param.b64 	[param1], %rd10;
	.param .b32 retval0;
	call.uni (retval0), 
	vprintf, 
	(
	param0, 
	param1
	);
	ld.param.b32 	%r76, [retval0];
	} // callseq 52
	ld.global.u32 	%r78, [%rd15+16];
	st.local.u32 	[%rd2], %r78;
	{ // callseq 53, 0
	.param .b64 param0;
	st.param.b64 	[param0], %rd17;
	.param .b64 param1;
	st.param.b64 	[param1], %rd10;
	.param .b32 retval0;
	call.uni (retval0), 
	vprintf, 
	(
	param0, 
	param1
	);
	ld.param.b32 	%r79, [retval0];
	} // callseq 53
	ld.global.u32 	%r81, [%rd15+20];
	st.local.u32 	[%rd2], %r81;
	{ // callseq 54, 0
	.param .b64 param0;
	st.param.b64 	[param0], %rd17;
	.param .b64 param1;
	st.param.b64 	[param1], %rd10;
	.param .b32 retval0;
	call.uni (retval0), 
	vprintf, 
	(
	param0, 
	param1
	);
	ld.param.b32 	%r82, [retval0];
	} // callseq 54
	ld.global.u32 	%r84, [%rd15+24];
	st.local.u32 	[%rd2], %r84;
	{ // callseq 55, 0
	.param .b64 param0;
	st.param.b64 	[param0], %rd17;
	.param .b64 param1;
	st.param.b64 	[param1], %rd10;
	.param .b32 retval0;
	call.uni (retval0), 
	vprintf, 
	(
	param0, 
	param1
	);
	ld.param.b32 	%r85, [retval0];
	} // callseq 55
	ld.global.u32 	%r87, [%rd15+28];
	st.local.u32 	[%rd2], %r87;
	{ // callseq 56, 0
	.param .b64 param0;
	st.param.b64 	[param0], %rd17;
	.param .b64 param1;
	st.param.b64 	[param1], %rd10;
	.param .b32 retval0;
	call.uni (retval0), 
	vprintf, 
	(
	param0, 
	param1
	);
	ld.param.b32 	%r88, [retval0];
	} // callseq 56
	add.s32 	%r109, %r109, 8;
$L__BB2_7:
	setp.eq.s32 	%p6, %r7, 0;
	@%p6 bra 	$L__BB2_13;
	and.b32  	%r10, %r16, 3;
	setp.lt.u32 	%p7, %r7, 4;
	@%p7 bra 	$L__BB2_10;
	mul.wide.u32 	%rd19, %r109, 4;
	add.s64 	%rd20, %rd1, %rd19;
	ld.global.u32 	%r90, [%rd20];
	st.local.u32 	[%rd2], %r90;
	mov.u64 	%rd21, $str;
	cvta.global.u64 	%rd22, %rd21;
	{ // callseq 57, 0
	.param .b64 param0;
	st.param.b64 	[param0], %rd22;
	.param .b64 param1;
	st.param.b64 	[param1], %rd10;
	.param .b32 retval0;
	call.uni (retval0), 
	vprintf, 
	(
	param0, 
	param1
	);
	ld.param.b32 	%r91, [retval0];
	} // callseq 57
	ld.global.u32 	%r93, [%rd20+4];
	st.local.u32 	[%rd2], %r93;
	{ // callseq 58, 0
	.param .b64 param0;
	st.param.b64 	[param0], %rd22;
	.param .b64 param1;
	st.param.b64 	[param1], %rd10;
	.param .b32 retval0;
	call.uni (retval0), 
	vprintf, 
	(
	param0, 
	param1
	);
	ld.param.b32 	%r94, [retval0];
	} // callseq 58
	ld.global.u32 	%r96, [%rd20+8];
	st.local.u32 	[%rd2], %r96;
	{ // callseq 59, 0
	.param .b64 param0;
	st.param.b64 	[param0], %rd22;
	.param .b64 param1;
	st.param.b64 	[param1], %rd10;
	.param .b32 retval0;
	call.uni (retval0), 
	vprintf, 
	(
	param0, 
	param1
	);
	ld.param.b32 	%r97, [retval0];
	} // callseq 59
	ld.global.u32 	%r99, [%rd20+12];
	st.local.u32 	[%rd2], %r99;
	{ // callseq 60, 0
	.param .b64 param0;
	st.param.b64 	[param0], %rd22;
	.param .b64 param1;
	st.param.b64 	[param1], %rd10;
	.param .b32 retval0;
	call.uni (retval0), 
	vprintf, 
	(
	param0, 
	param1
	);
	ld.param.b32 	%r100, [retval0];
	} // callseq 60
	add.s32 	%r109, %r109, 4;
$L__BB2_10:
	setp.eq.s32 	%p8, %r10, 0;
	@%p8 bra 	$L__BB2_13;
	mul.wide.u32 	%rd24, %r109, 4;
	add.s64 	%rd31, %rd1, %rd24;
	neg.s32 	%r111, %r10;
	mov.u64 	%rd25, $str;
$L__BB2_12:
	.pragma "nounroll";
	ld.global.u32 	%r102, [%rd31];
	st.local.u32 	[%rd2], %r102;
	cvta.global.u64 	%rd26, %rd25;
	{ // callseq 61, 0
	.param .b64 param0;
	st.param.b64 	[param0], %rd26;
	.param .b64 param1;
	st.param.b64 	[param1], %rd10;
	.param .b32 retval0;
	call.uni (retval0), 
	vprintf, 
	(
	param0, 
	param1
	);
	ld.param.b32 	%r103, [retval0];
	} // callseq 61
	add.s64 	%rd31, %rd31, 4;
	add.s32 	%r111, %r111, 1;
	setp.ne.s32 	%p9, %r111, 0;
	@%p9 bra 	$L__BB2_12;
$L__BB2_13:
	mov.u64 	%rd28, $str$1;
	cvta.global.u64 	%rd29, %rd28;
	{ // callseq 62, 0
	.param .b64 param0;
	st.param.b64 	[param0], %rd29;
	.param .b64 param1;
	st.param.b64 	[param1], 0;
	.param .b32 retval0;
	call.uni (retval0), 
	vprintf, 
	(
	param0, 
	param1
	);
	ld.param.b32 	%r105, [retval0];
	} // callseq 62
	ret;

}
	// .globl	_Z12printGPUBoolPbi
.visible .entry _Z12printGPUBoolPbi(
	.param .u64 .ptr .align 1 _Z12printGPUBoolPbi_param_0,
	.param .u32 _Z12printGPUBoolPbi_param_1
)
{
	.local .align 8 .b8 	__local_depot3[8];
	.reg .b64 	%SP;
	.reg .b64 	%SPL;
	.reg .pred 	%p<10>;
	.reg .b32 	%r<112>;
	.reg .b64 	%rd<32>;

	mov.u64 	%SPL, __local_depot3;
	cvta.local.u64 	%SP, %SPL;
	ld.param.u64 	%rd9, [_Z12printGPUBoolPbi_param_0];
	ld.param.u32 	%r16, [_Z12printGPUBoolPbi_param_1];
	cvta.to.global.u64 	%rd1, %rd9;
	add.u64 	%rd10, %SP, 0;
	add.u64 	%rd2, %SPL, 0;
	setp.lt.s32 	%p1, %r16, 1;
	@%p1 bra 	$L__BB3_13;
	and.b32  	%r1, %r16, 15;
	setp.lt.u32 	%p2, %r16, 16;
	mov.b32 	%r109, 0;
	@%p2 bra 	$L__BB3_4;
	and.b32  	%r109, %r16, 2147483632;
	neg.s32 	%r107, %r109;
	add.s64 	%rd30, %rd1, 7;
	mov.u64 	%rd11, $str;
$L__BB3_3:
	.pragma "nounroll";
	ld.global.s8 	%r18, [%rd30+-7];
	st.local.u32 	[%rd2], %r18;
	cvta.global.u64 	%rd12, %rd11;
	{ // callseq 63, 0
	.param .b64 param0;
	st.param.b64 	[param0], %rd12;
	.param .b64 param1;
	st.param.b64 	[param1], %rd10;
	.param .b32 retval0;
	call.uni (retval0), 
	vprintf, 
	(
	param0, 
	param1
	);
	ld.param.b32 	%r19, [retval0];
	} // callseq 63
	ld.global.s8 	%r21, [%rd30+-6];
	st.local.u32 	[%rd2], %r21;
	{ // callseq 64, 0
	.param .b64 param0;
	st.param.b64 	[param0], %rd12;
	.param .b64 param1;
	st.param.b64 	[param1], %rd10;
	.param .b32 retval0;
	call.uni (retval0), 
	vprintf, 
	(
	param0, 
	param1
	);
	ld.param.b32 	%r22, [retval0];
	} // callseq 64
	ld.global.s8 	%r24, [%rd30+-5];
	st.local.u32 	[%rd2], %r24;
	{ // callseq 65, 0
	.param .b64 param0;
	st.param.b64 	[param0], %rd12;
	.param .b64 param1;
	st.param.b64 	[param1], %rd10;
	.param .b32 retval0;
	call.uni (retval0), 
	vprintf, 
	(
	param0, 
	param1
	);
	ld.param.b32 	%r25, [retval0];
	} // callseq 65
	ld.global.s8 	%r27, [%rd30+-4];
	st.local.u32 	[%rd2], %r27;
	{ // callseq 66, 0
	.param .b64 param0;
	st.param.b64 	[param0], %rd12;
	.param .b64 param1;
	st.param.b64 	[param1], %rd10;
	.param .b32 retval0;
	call.uni (retval0), 
	vprintf, 
	(
	param0, 
	param1
	);
	ld.param.b32 	%r28, [retval0];
	} // callseq 66
	ld.global.s8 	%r30, [%rd30+-3];
	st.local.u32 	[%rd2], %r30;
	{ // callseq 67, 0
	.param .b64 param0;
	st.param.b64 	[param0], %rd12;
	.param .b64 param1;
	st.param.b64 	[param1], %rd10;
	.param .b32 retval0;
	call.uni (retval0), 
	vprintf, 
	(
	param0, 
	param1
	);
	ld.param.b32 	%r31, [retval0];
	} // callseq 67
	ld.global.s8 	%r33, [%rd30+-2];
	st.local.u32 	[%rd2], %r33;
	{ // callseq 68, 0
	.param .b64 param0;
	st.param.b64 	[param0], %rd12;
	.param .b64 param1;
	st.param.b64 	[param1], %rd10;
	.param .b32 retval0;
	call.uni (retval0), 
	vprintf, 
	(
	param0, 
	param1
	);
	ld.param.b32 	%r34, [retval0];
	} // callseq 68
	ld.global.s8 	%r36, [%rd30+-1];
	st.local.u32 	[%rd2], %r36;
	{ // callseq 69, 0
	.param .b64 param0;
	st.param.b64 	[param0], %rd12;
	.param .b64 param1;
	st.param.b64 	[param1], %rd10;
	.param .b32 retval0;
	call.uni (retval0), 
	vprintf, 
	(
	param0, 
	param1
	);
	ld.param.b32 	%r37, [retval0];
	} // callseq 69
	ld.global.s8 	%r39, [%rd30];
	st.local.u32 	[%rd2], %r39;
	{ // callseq 70, 0
	.param .b64 param0;
	st.param.b64 	[param0], %rd12;
	.param .b64 param1;
	st.param.b64 	[param1], %rd10;
	.param .b32 retval0;
	call.uni (retval0), 
	vprintf, 
	(
	param0, 
	param1
	);
	ld.param.b32 	%r40, [retval0];
	} // callseq 70
	ld.global.s8 	%r42, [%rd30+1];
	st.local.u32 	[%rd2], %r42;
	{ // callseq 71, 0
	.param .b64 param0;
	st.param.b64 	[param0], %rd12;
	.param .b64 param1;
	st.param.b64 	[param1], %rd10;
	.param .b32 retval0;
	call.uni (retval0), 
	vprintf, 
	(
	param0, 
	param1
	);
	ld.param.b32 	%r43, [retval0];
	} // callseq 71
	ld.global.s8 	%r45, [%rd30+2];
	st.local.u32 	[%rd2], %r45;
	{ // callseq 72, 0
	.param .b64 param0;
	st.param.b64 	[param0], %rd12;
	.param .b64 param1;
	st.param.b64 	[param1], %rd10;
	.param .b32 retval0;
	call.uni (retval0), 
	vprintf, 
	(
	param0, 
	param1
	);
	ld.param.b32 	%r46, [retval0];
	} // callseq 72
	ld.global.s8 	%r48, [%rd30+3];
	st.local.u32 	[%rd2], %r48;
	{ // callseq 73, 0
	.param .b64 param0;
	st.param.b64 	[param0], %rd12;
	.param .b64 param1;
	st.param.b64 	[param1], %rd10;
	.param .b32 retval0;
	call.uni (retval0), 
	vprintf, 
	(
	param0, 
	param1
	);
	ld.param.b32 	%r49, [retval0];
	} // callseq 73
	ld.global.s8 	%r51, [%rd30+4];
	st.local.u32 	[%rd2], %r51;
	{ // callseq 74, 0
	.param .b64 param0;
	st.param.b64 	[param0], %rd12;
	.param .b64 param1;
	st.param.b64 	[param1], %rd10;
	.param .b32 retval0;
	call.uni (retval0), 
	vprintf, 
	(
	param0, 
	param1
	);
	ld.param.b32 	%r52, [retval0];
	} // callseq 74
	ld.global.s8 	%r54, [%rd30+5];
	st.local.u32 	[%rd2], %r54;
	{ // callseq 75, 0
	.param .b64 param0;
	st.param.b64 	[param0], %rd12;
	.param .b64 param1;
	st.param.b64 	[param1], %rd10;
	.param .b32 retval0;
	call.uni (retval0), 
	vprintf, 
	(
	param0, 
	param1
	);
	ld.param.b32 	%r55, [retval0];
	} // callseq 75
	ld.global.s8 	%r57, [%rd30+6];
	st.local.u32 	[%rd2], %r57;
	{ // callseq 76, 0
	.param .b64 param0;
	st.param.b64 	[param0], %rd12;
	.param .b64 param1;
	st.param.b64 	[param1], %rd10;
	.param .b32 retval0;
	call.uni (retval0), 
	vprintf, 
	(
	param0, 
	param1
	);
	ld.param.b32 	%r58, [retval0];
	} // callseq 76
	ld.global.s8 	%r60, [%rd30+7];
	st.local.u32 	[%rd2], %r60;
	{ // callseq 77, 0
	.param .b64 param0;
	st.param.b64 	[param0], %rd12;
	.param .b64 param1;
	st.param.b64 	[param1], %rd10;
	.param .b32 retval0;
	call.uni (retval0), 
	vprintf, 
	(
	param0, 
	param1
	);
	ld.param.b32 	%r61, [retval0];
	} // callseq 77
	ld.global.s8 	%r63, [%rd30+8];
	st.local.u32 	[%rd2], %r63;
	{ // callseq 78, 0
	.param .b64 param0;
	st.param.b64 	[param0], %rd12;
	.param .b64 param1;
	st.param.b64 	[param1], %rd10;
	.param .b32 retval0;
	call.uni (retval0), 
	vprintf, 
	(
	param0, 
	param1
	);
	ld.param.b32 	%r64, [retval0];
	} // callseq 78
	add.s32 	%r107, %r107, 16;
	add.s64 	%rd30, %rd30, 16;
	setp.ne.s32 	%p3, %r107, 0;
	@%p3 bra 	$L__BB3_3;
$L__BB3_4:
	setp.eq.s32 	%p4, %r1, 0;
	@%p4 bra 	$L__BB3_13;
	and.b32  	%r7, %r16, 7;
	setp.lt.u32 	%p5, %r1, 8;
	@%p5 bra 	$L__BB3_7;
	cvt.u64.u32 	%rd14, %r109;
	add.s64 	%rd15, %rd1, %rd14;
	ld.global.s8 	%r66, [%rd15];
	st.local.u32 	[%rd2], %r66;
	mov.u64 	%rd16, $str;
	cvta.global.u64 	%rd17, %rd16;
	{ // callseq 79, 0
	.param .b64 param0;
	st.param.b64 	[param0], %rd17;
	.param .b64 param1;
	st.param.b64 	[param1], %rd10;
	.param .b32 retval0;
	call.uni (retval0), 
	vprintf, 
	(
	param0, 
	param1
	);
	ld.param.b32 	%r67, [retval0];
	} // callseq 79
	ld.global.s8 	%r69, [%rd15+1];
	st.local.u32 	[%rd2], %r69;
	{ // callseq 80, 0
	.param .b64 param0;
	st.param.b64 	[param0], %rd17;
	.param .b64 param1;
	st.param.b64 	[param1], %rd10;
	.param .b32 retval0;
	call.uni (retval0), 
	vprintf, 
	(
	param0, 
	param1
	);
	ld.param.b32 	%r70, [retval0];
	} // callseq 80
	ld.global.s8 	%r72, [%rd15+2];
	st.local.u32 	[%rd2], %r72;
	{ // callseq 81, 0
	.param .b64 param0;
	st.param.b64 	[param0], %rd17;
	.param .b64 param1;
	st.param.b64 	[param1], %rd10;
	.param .b32 retval0;
	call.uni (retval0), 
	vprintf, 
	(
	param0, 
	param1
	);
	ld.param.b32 	%r73, [retval0];
	} // callseq 81
	ld.global.s8 	%r75, [%rd15+3];
	st.local.u32 	[%rd2], %r75;
	{ // callseq 82, 0
	.param .b64 param0;
	st.param.b64 	[param0], %rd17;
	.param .b64 param1;
	st.param.b64 	[param1], %rd10;
	.param .b32 retval0;
	call.uni (retval0), 
	vprintf, 
	(
	param0, 
	param1
	);
	ld.param.b32 	%r76, [retval0];
	} // callseq 82
	ld.global.s8 	%r78, [%rd15+4];
	st.local.u32 	[%rd2], %r78;
	{ // callseq 83, 0
	.param .b64 param0;
	st.param.b64 	[param0], %rd17;
	.param .b64 param1;
	st.param.b64 	[param1], %rd10;
	.param .b32 retval0;
	call.uni (retval0), 
	vprintf, 
	(
	param0, 
	param1
	);
	ld.param.b32 	%r79, [retval0];
	} // callseq 83
	ld.global.s8 	%r81, [%rd15+5];
	st.local.u32 	[%rd2], %r81;
	{ // callseq 84, 0
	.param .b64 param0;
	st.param.b64 	[param0], %rd17;
	.param .b64 param1;
	st.param.b64 	[param1], %rd10;
	.param .b32 retval0;
	call.uni (retval0), 
	vprintf, 
	(
	param0, 
	param1
	);
	ld.param.b32 	%r82, [retval0];
	} // callseq 84
	ld.global.s8 	%r84, [%rd15+6];
	st.local.u32 	[%rd2], %r84;
	{ // callseq 85, 0
	.param .b64 param0;
	st.param.b64 	[param0], %rd17;
	.param .b64 param1;
	st.param.b64 	[param1], %rd10;
	.param .b32 retval0;
	call.uni (retval0), 
	vprintf, 
	(
	param0, 
	param1
	);
	ld.param.b32 	%r85, [retval0];
	} // callseq 85
	ld.global.s8 	%r87, [%rd15+7];
	st.local.u32 	[%rd2], %r87;
	{ // callseq 86, 0
	.param .b64 param0;
	st.param.b64 	[param0], %rd17;
	.param .b64 param1;
	st.param.b64 	[param1], %rd10;
	.param .b32 retval0;
	call.uni (retval0), 
	vprintf, 
	(
	param0, 
	param1
	);
	ld.param.b32 	%r88, [retval0];
	} // callseq 86
	add.s32 	%r109, %r109, 8;
$L__BB3_7:
	setp.eq.s32 	%p6, %r7, 0;
	@%p6 bra 	$L__BB3_13;
	and.b32  	%r10, %r16, 3;
	setp.lt.u32 	%p7, %r7, 4;
	@%p7 bra 	$L__BB3_10;
	cvt.u64.u32 	%rd19, %r109;
	add.s64 	%rd20, %rd1, %rd19;
	ld.global.s8 	%r90, [%rd20];
	st.local.u32 	[%rd2], %r90;
	mov.u64 	%rd21, $str;
	cvta.global.u64 	%rd22, %rd21;
	{ // callseq 87, 0
	.param .b64 param0;
	st.param.b64 	[param0], %rd22;
	.param .b64 param1;
	st.param.b64 	[param1], %rd10;
	.param .b32 retval0;
	call.uni (retval0), 
	vprintf, 
	(
	param0, 
	param1
	);
	ld.param.b32 	%r91, [retval0];
	} // callseq 87
	ld.global.s8 	%r93, [%rd20+1];
	st.local.u32 	[%rd2], %r93;
	{ // callseq 88, 0
	.param .b64 param0;
	st.param.b64 	[param0], %rd22;
	.param .b64 param1;
	st.param.b64 	[param1], %rd10;
	.param .b32 retval0;
	call.uni (retval0), 
	vprintf, 
	(
	param0, 
	param1
	);
	ld.param.b32 	%r94, [retval0];
	} // callseq 88
	ld.global.s8 	%r96, [%rd20+2];
	st.local.u32 	[%rd2], %r96;
	{ // callseq 89, 0
	.param .b64 param0;
	st.param.b64 	[param0], %rd22;
	.param .b64 param1;
	st.param.b64 	[param1], %rd10;
	.param .b32 retval0;
	call.uni (retval0), 
	vprintf, 
	(
	param0, 
	param1
	);
	ld.param.b32 	%r97, [retval0];
	} // callseq 89
	ld.global.s8 	%r99, [%rd20+3];
	st.local.u32 	[%rd2], %r99;
	{ // callseq 90, 0
	.param .b64 param0;
	st.param.b64 	[param0], %rd22;
	.param .b64 param1;
	st.param.b64 	[param1], %rd10;
	.param .b32 retval0;
	call.uni (retval0), 
	vprintf, 
	(
	param0, 
	param1
	);
	ld.param.b32 	%r100, [retval0];
	} // callseq 90
	add.s32 	%r109, %r109, 4;
$L__BB3_10:
	setp.eq.s32 	%p8, %r10, 0;
	@%p8 bra 	$L__BB3_13;
	cvt.u64.u32 	%rd24, %r109;
	add.s64 	%rd31, %rd1, %rd24;
	neg.s32 	%r111, %r10;
	mov.u64 	%rd25, $str;
$L__BB3_12:
	.pragma "nounroll";
	ld.global.s8 	%r102, [%rd31];
	st.local.u32 	[%rd2], %r102;
	cvta.global.u64 	%rd26, %rd25;
	{ // callseq 91, 0
	.param .b64 param0;
	st.param.b64 	[param0], %rd26;
	.param .b64 param1;
	st.param.b64 	[param1], %rd10;
	.param .b32 retval0;
	call.uni (retval0), 
	vprintf, 
	(
	param0, 
	param1
	);
	ld.param.b32 	%r103, [retval0];
	} // callseq 91
	add.s64 	%rd31, %rd31, 1;
	add.s32 	%r111, %r111, 1;
	setp.ne.s32 	%p9, %r111, 0;
	@%p9 bra 	$L__BB3_12;
$L__BB3_13:
	mov.u64 	%rd28, $str$1;
	cvta.global.u64 	%rd29, %rd28;
	{ // callseq 92, 0
	.param .b64 param0;
	st.param.b64 	[param0], %rd29;
	.param .b64 param1;
	st.param.b64 	[param1], 0;
	.param .b32 retval0;
	call.uni (retval0), 
	vprintf, 
	(
	param0, 
	param1
	);
	ld.param.b32 	%r105, [retval0];
	} // callseq 92
	ret;

}
	// .globl	_Z27kernel_find_augmenting_pathiPiPbS0_S_S_S_S_S_
.visible .entry _Z27kernel_find_augmenting_pathiPiPbS0_S_S_S_S_S_(
	.param .u32 _Z27kernel_find_augmenting_pathiPiPbS0_S_S_S_S_S__param_0,
	.param .u64 .ptr .align 1 _Z27kernel_find_augmenting_pathiPiPbS0_S_S_S_S_S__param_1,
	.param .u64 .ptr .align 1 _Z27kernel_find_augmenting_pathiPiPbS0_S_S_S_S_S__param_2,
	.param .u64 .ptr .align 1 _Z27kernel_find_augmenting_pathiPiPbS0_S_S_S_S_S__param_3,
	.param .u64 .ptr .align 1 _Z27kernel_find_augmenting_pathiPiPbS0_S_S_S_S_S__param_4,
	.param .u64 .ptr .align 1 _Z27kernel_find_augmenting_pathiPiPbS0_S_S_S_S_S__param_5,
	.param .u64 .ptr .align 1 _Z27kernel_find_augmenting_pathiPiPbS0_S_S_S_S_S__param_6,
	.param .u64 .ptr .align 1 _Z27kernel_find_augmenting_pathiPiPbS0_S_S_S_S_S__param_7,
	.param .u64 .ptr .align 1 _Z27kernel_find_augmenting_pathiPiPbS0_S_S_S_S_S__param_8
)
{
	.reg .pred 	%p<47>;
	.reg .b16 	%rs<25>;
	.reg .b32 	%r<95>;
	.reg .b64 	%rd<107>;

	ld.param.u32 	%r39, [_Z27kernel_find_augmenting_pathiPiPbS0_S_S_S_S_S__param_0];
	ld.param.u64 	%rd60, [_Z27kernel_find_augmenting_pathiPiPbS0_S_S_S_S_S__param_1];
	ld.param.u64 	%rd61, [_Z27kernel_find_augmenting_pathiPiPbS0_S_S_S_S_S__param_2];
	ld.param.u64 	%rd62, [_Z27kernel_find_augmenting_pathiPiPbS0_S_S_S_S_S__param_3];
	ld.param.u64 	%rd63, [_Z27kernel_find_augmenting_pathiPiPbS0_S_S_S_S_S__param_4];
	ld.param.u64 	%rd64, [_Z27kernel_find_augmenting_pathiPiPbS0_S_S_S_S_S__param_6];
	ld.param.u64 	%rd65, [_Z27kernel_find_augmenting_pathiPiPbS0_S_S_S_S_S__param_7];
	cvta.to.global.u64 	%rd1, %rd64;
	cvta.to.global.u64 	%rd2, %rd63;
	cvta.to.global.u64 	%rd3, %rd65;
	cvta.to.global.u64 	%rd4, %rd62;
	cvta.to.global.u64 	%rd5, %rd60;
	cvta.to.global.u64 	%rd6, %rd61;
	mov.u32 	%r40, %ctaid.x;
	mov.u32 	%r41, %ntid.x;
	mov.u32 	%r42, %tid.x;
	mad.lo.s32 	%r1, %r40, %r41, %r42;
	cvt.s64.s32 	%rd66, %r1;
	add.s64 	%rd7, %rd6, %rd66;
	ld.global.u8 	%rs1, [%rd7];
	setp.eq.s16 	%p1, %rs1, 0;
	@%p1 bra 	$L__BB4_62;
	mov.b16 	%rs2, 0;
	st.global.u8 	[%rd7], %rs2;
	min.s32 	%r2, %r1, %r39;
	setp.lt.s32 	%p2, %r2, 1;
	mov.b32 	%r88, 0;
	@%p2 bra 	$L__BB4_28;
	mul.lo.s32 	%r3, %r1, %r39;
	and.b32  	%r4, %r2, 3;
	setp.lt.u32 	%p3, %r2, 4;
	mov.b32 	%r88, 0;
	@%p3 bra 	$L__BB4_21;
	and.b32  	%r88, %r2, 2147483644;
	neg.s32 	%r82, %r88;
	add.s64 	%rd94, %rd6, 1;
	add.s64 	%rd93, %rd4, 1;
	add.s64 	%rd92, %rd3, 8;
	add.s64 	%rd91, %rd2, 8;
	mov.u32 	%r83, %r3;
$L__BB4_4:
	mul.wide.s32 	%rd67, %r83, 4;
	add.s64 	%rd68, %rd5, %rd67;
	add.s64 	%rd16, %rd68, 8;
	ld.global.u32 	%r46, [%rd68];
	setp.lt.s32 	%p4, %r46, 1;
	@%p4 bra 	$L__BB4_8;
	ld.global.u8 	%rs3, [%rd93+-1];
	setp.ne.s16 	%p5, %rs3, 0;
	@%p5 bra 	$L__BB4_8;
	atom.relaxed.global.cas.b32 	%r47, [%rd92+-8], 0, 1;
	setp.ne.s32 	%p6, %r47, 0;
	@%p6 bra 	$L__BB4_8;
	mov.b16 	%rs4, 1;
	st.global.u8 	[%rd94+-1], %rs4;
	st.global.u32 	[%rd91+-8], %r1;
	st.global.u8 	[%rd93+-1], %rs4;
	atom.global.add.u32 	%r48, [%rd1], 1;
$L__BB4_8:
	ld.global.u32 	%r49, [%rd16+-4];
	setp.lt.s32 	%p7, %r49, 1;
	@%p7 bra 	$L__BB4_12;
	ld.global.u8 	%rs5, [%rd93];
	setp.ne.s16 	%p8, %rs5, 0;
	@%p8 bra 	$L__BB4_12;
	atom.relaxed.global.cas.b32 	%r50, [%rd92+-4], 0, 1;
	setp.ne.s32 	%p9, %r50, 0;
	@%p9 bra 	$L__BB4_12;
	mov.b16 	%rs6, 1;
	st.global.u8 	[%rd94], %rs6;
	st.global.u32 	[%rd91+-4], %r1;
	st.global.u8 	[%rd93], %rs6;
	atom.global.add.u32 	%r51, [%rd1], 1;
$L__BB4_12:
	ld.global.u32 	%r52, [%rd16];
	setp.lt.s32 	%p10, %r52, 1;
	@%p10 bra 	$L__BB4_16;
	ld.global.u8 	%rs7, [%rd93+1];
	setp.ne.s16 	%p11, %rs7, 0;
	@%p11 bra 	$L__BB4_16;
	atom.relaxed.global.cas.b32 	%r53, [%rd92], 0, 1;
	setp.ne.s32 	%p12, %r53, 0;
	@%p12 bra 	$L__BB4_16;
	mov.b16 	%rs8, 1;
	st.global.u8 	[%rd94+1], %rs8;
	st.global.u32 	[%rd91], %r1;
	st.global.u8 	[%rd93+1], %rs8;
	atom.global.add.u32 	%r54, [%rd1], 1;
$L__BB4_16:
	ld.global.u32 	%r55, [%rd16+4];
	setp.lt.s32 	%p13, %r55, 1;
	@%p13 bra 	$L__BB4_20;
	ld.global.u8 	%rs9, [%rd93+2];
	setp.ne.s16 	%p14, %rs9, 0;
	@%p14 bra 	$L__BB4_20;
	atom.relaxed.global.cas.b32 	%r56, [%rd92+4], 0, 1;
	setp.ne.s32 	%p15, %r56, 0;
	@%p15 bra 	$L__BB4_20;
	mov.b16 	%rs10, 1;
	st.global.u8 	[%rd94+2], %rs10;
	st.global.u32 	[%rd91+4], %r1;
	st.global.u8 	[%rd93+2], %rs10;
	atom.global.add.u32 	%r57, [%rd1], 1;
$L__BB4_20:
	add.s32 	%r83, %r83, 4;
	add.s32 	%r82, %r82, 4;
	add.s64 	%rd94, %rd94, 4;
	add.s64 	%rd93, %rd93, 4;
	add.s64 	%rd92, %rd92, 16;
	add.s64 	%rd91, %rd91, 16;
	setp.ne.s32 	%p16, %r82, 0;
	@%p16 bra 	$L__BB4_4;
$L__BB4_21:
	setp.eq.s32 	%p17, %r4, 0;
	@%p17 bra 	$L__BB4_28;
	cvt.u64.u32 	%rd69, %r88;
	mul.wide.u32 	%rd70, %r88, 4;
	add.s64 	%rd98, %rd3, %rd70;
	add.s64 	%rd97, %rd2, %rd70;
	add.s64 	%rd96, %rd6, %rd69;
	add.s64 	%rd95, %rd4, %rd69;
	add.s32 	%r87, %r88, %r3;
	neg.s32 	%r86, %r4;
	add.s32 	%r88, %r88, %r4;
$L__BB4_23:
	.pragma "nounroll";
	mul.wide.s32 	%rd71, %r87, 4;
	add.s64 	%rd72, %rd5, %rd71;
	ld.global.u32 	%r58, [%rd72];
	setp.lt.s32 	%p18, %r58, 1;
	@%p18 bra 	$L__BB4_27;
	ld.global.u8 	%rs11, [%rd95];
	setp.ne.s16 	%p19, %rs11, 0;
	@%p19 bra 	$L__BB4_27;
	atom.relaxed.global.cas.b32 	%r59, [%rd98], 0, 1;
	setp.ne.s32 	%p20, %r59, 0;
	@%p20 bra 	$L__BB4_27;
	mov.b16 	%rs12, 1;
	st.global.u8 	[%rd96], %rs12;
	st.global.u32 	[%rd97], %r1;
	st.global.u8 	[%rd95], %rs12;
	atom.global.add.u32 	%r60, [%rd1], 1;
$L__BB4_27:
	add.s64 	%rd98, %rd98, 4;
	add.s64 	%rd97, %rd97, 4;
	add.s64 	%rd96, %rd96, 1;
	add.s64 	%rd95, %rd95, 1;
	add.s32 	%r87, %r87, 1;
	add.s32 	%r86, %r86, 1;
	setp.ne.s32 	%p21, %r86, 0;
	@%p21 bra 	$L__BB4_23;
$L__BB4_28:
	setp.ge.s32 	%p22, %r88, %r39;
	@%p22 bra 	$L__BB4_35;
	setp.eq.s32 	%p23, %r88, %r1;
	@%p23 bra 	$L__BB4_34;
	mad.lo.s32 	%r61, %r1, %r39, %r88;
	mul.wide.s32 	%rd73, %r61, 4;
	add.s64 	%rd74, %rd5, %rd73;
	ld.global.u32 	%r62, [%rd74];
	setp.lt.s32 	%p24, %r62, 1;
	@%p24 bra 	$L__BB4_34;
	cvt.u64.u32 	%rd75, %r88;
	add.s64 	%rd33, %rd4, %rd75;
	ld.global.u8 	%rs13, [%rd33];
	setp.ne.s16 	%p25, %rs13, 0;
	@%p25 bra 	$L__BB4_34;
	mul.wide.u32 	%rd76, %r88, 4;
	add.s64 	%rd77, %rd3, %rd76;
	atom.relaxed.global.cas.b32 	%r63, [%rd77], 0, 1;
	setp.ne.s32 	%p26, %r63, 0;
	@%p26 bra 	$L__BB4_34;
	add.s64 	%rd79, %rd6, %rd75;
	mov.b16 	%rs14, 1;
	st.global.u8 	[%rd79], %rs14;
	add.s64 	%rd81, %rd2, %rd76;
	st.global.u32 	[%rd81], %r1;
	st.global.u8 	[%rd33], %rs14;
	atom.global.add.u32 	%r64, [%rd1], 1;
$L__BB4_34:
	add.s32 	%r88, %r88, 1;
$L__BB4_35:
	setp.ge.s32 	%p27, %r88, %r39;
	@%p27 bra 	$L__BB4_62;
	mul.lo.s32 	%r23, %r1, %r39;
	sub.s32 	%r65, %r39, %r88;
	and.b32  	%r24, %r65, 3;
	setp.eq.s32 	%p28, %r24, 0;
	mov.u32 	%r92, %r88;
	@%p28 bra 	$L__BB4_43;
	cvt.u64.u32 	%rd82, %r88;
	mul.wide.u32 	%rd83, %r88, 4;
	add.s64 	%rd102, %rd3, %rd83;
	add.s64 	%rd101, %rd2, %rd83;
	add.s64 	%rd100, %rd6, %rd82;
	add.s64 	%rd99, %rd4, %rd82;
	add.s32 	%r91, %r88, %r23;
	neg.s32 	%r90, %r24;
	add.s32 	%r92, %r88, %r24;
$L__BB4_38:
	.pragma "nounroll";
	mul.wide.s32 	%rd84, %r91, 4;
	add.s64 	%rd85, %rd5, %rd84;
	ld.global.u32 	%r66, [%rd85];
	setp.lt.s32 	%p29, %r66, 1;
	@%p29 bra 	$L__BB4_42;
	ld.global.u8 	%rs15, [%rd99];
	setp.ne.s16 	%p30, %rs15, 0;
	@%p30 bra 	$L__BB4_42;
	atom.relaxed.global.cas.b32 	%r67, [%rd102], 0, 1;
	setp.ne.s32 	%p31, %r67, 0;
	@%p31 bra 	$L__BB4_42;
	mov.b16 	%rs16, 1;
	st.global.u8 	[%rd100], %rs16;
	st.global.u32 	[%rd101], %r1;
	st.global.u8 	[%rd99], %rs16;
	atom.global.add.u32 	%r68, [%rd1], 1;
$L__BB4_42:
	add.s64 	%rd102, %rd102, 4;
	add.s64 	%rd101, %rd101, 4;
	add.s64 	%rd100, %rd100, 1;
	add.s64 	%rd99, %rd99, 1;
	add.s32 	%r91, %r91, 1;
	add.s32 	%r90, %r90, 1;
	setp.ne.s32 	%p32, %r90, 0;
	@%p32 bra 	$L__BB4_38;
$L__BB4_43:
	sub.s32 	%r69, %r88, %r39;
	setp.gt.u32 	%p33, %r69, -4;
	@%p33 bra 	$L__BB4_62;
	add.s64 	%rd46, %rd5, 8;
	add.s32 	%r94, %r92, %r23;
	sub.s32 	%r93, %r92, %r39;
	cvt.u64.u32 	%rd86, %r92;
	add.s64 	%rd87, %rd86, 1;
	add.s64 	%rd106, %rd6, %rd87;
	add.s64 	%rd105, %rd4, %rd87;
	mul.wide.u32 	%rd88, %r92, 4;
	add.s64 	%rd89, %rd88, 8;
	add.s64 	%rd104, %rd3, %rd89;
	add.s64 	%rd103, %rd2, %rd89;
$L__BB4_45:
	mul.wide.s32 	%rd90, %r94, 4;
	add.s64 	%rd55, %rd46, %rd90;
	ld.global.u32 	%r70, [%rd55+-8];
	setp.lt.s32 	%p34, %r70, 1;
	@%p34 bra 	$L__BB4_49;
	ld.global.u8 	%rs17, [%rd105+-1];
	setp.ne.s16 	%p35, %rs17, 0;
	@%p35 bra 	$L__BB4_49;
	atom.relaxed.global.cas.b32 	%r71, [%rd104+-8], 0, 1;
	setp.ne.s32 	%p36, %r71, 0;
	@%p36 bra 	$L__BB4_49;
	mov.b16 	%rs18, 1;
	st.global.u8 	[%rd106+-1], %rs18;
	st.global.u32 	[%rd103+-8], %r1;
	st.global.u8 	[%rd105+-1], %rs18;
	atom.global.add.u32 	%r72, [%rd1], 1;
$L__BB4_49:
	ld.global.u32 	%r73, [%rd55+-4];
	setp.lt.s32 	%p37, %r73, 1;
	@%p37 bra 	$L__BB4_53;
	ld.global.u8 	%rs19, [%rd105];
	setp.ne.s16 	%p38, %rs19, 0;
	@%p38 bra 	$L__BB4_53;
	atom.relaxed.global.cas.b32 	%r74, [%rd104+-4], 0, 1;
	setp.ne.s32 	%p39, %r74, 0;
	@%p39 bra 	$L__BB4_53;
	mov.b16 	%rs20, 1;
	st.global.u8 	[%rd106], %rs20;
	st.global.u32 	[%rd103+-4], %r1;
	st.global.u8 	[%rd105], %rs20;
	atom.global.add.u32 	%r75, [%rd1], 1;
$L__BB4_53:
	ld.global.u32 	%r76, [%rd55];
	setp.lt.s32 	%p40, %r76, 1;
	@%p40 bra 	$L__BB4_57;
	ld.global.u8 	%rs21, [%rd105+1];
	setp.ne.s16 	%p41, %rs21, 0;
	@%p41 bra 	$L__BB4_57;
	atom.relaxed.global.cas.b32 	%r77, [%rd104], 0, 1;
	setp.ne.s32 	%p42, %r77, 0;
	@%p42 bra 	$L__BB4_57;
	mov.b16 	%rs22, 1;
	st.global.u8 	[%rd106+1], %rs22;
	st.global.u32 	[%rd103], %r1;
	st.global.u8 	[%rd105+1], %rs22;
	atom.global.add.u32 	%r78, [%rd1], 1;
$L__BB4_57:
	ld.global.u32 	%r79, [%rd55+4];
	setp.lt.s32 	%p43, %r79, 1;
	@%p43 bra 	$L__BB4_61;
	ld.global.u8 	%rs23, [%rd105+2];
	setp.ne.s16 	%p44, %rs23, 0;
	@%p44 bra 	$L__BB4_61;
	atom.relaxed.global.cas.b32 	%r80, [%rd104+4], 0, 1;
	setp.ne.s32 	%p45, %r80, 0;
	@%p45 bra 	$L__BB4_61;
	mov.b16 	%rs24, 1;
	st.global.u8 	[%rd106+2], %rs24;
	st.global.u32 	[%rd103+4], %r1;
	st.global.u8 	[%rd105+2], %rs24;
	atom.global.add.u32 	%r81, [%rd1], 1;
$L__BB4_61:
	add.s32 	%r94, %r94, 4;
	add.s32 	%r93, %r93, 4;
	add.s64 	%rd106, %rd106, 4;
	add.s64 	%rd105, %rd105, 4;
	add.s64 	%rd104, %rd104, 16;
	add.s64 	%rd103, %rd103, 16;
	setp.ne.s32 	%p46, %r93, 0;
	@%p46 bra 	$L__BB4_45;
$L__BB4_62:
	ret;

}
	// .globl	_Z28kernel_update_residual_graphiPiS_S_
.visible .entry _Z28kernel_update_residual_graphiPiS_S_(
	.param .u32 _Z28kernel_update_residual_graphiPiS_S__param_0,
	.param .u64 .ptr .align 1 _Z28kernel_update_residual_graphiPiS_S__param_1,
	.param .u64 .ptr .align 1 _Z28kernel_update_residual_graphiPiS_S__param_2,
	.param .u64 .ptr .align 1 _Z28kernel_update_residual_graphiPiS_S__param_3
)
{
	.reg .b32 	%r<16>;
	.reg .b64 	%rd<13>;

	ld.param.u32 	%r1, [_Z28kernel_update_residual_graphiPiS_S__param_0];
	ld.param.u64 	%rd1, [_Z28kernel_update_residual_graphiPiS_S__param_1];
	ld.param.u64 	%rd2, [_Z28kernel_update_residual_graphiPiS_S__param_2];
	ld.param.u64 	%rd3, [_Z28kernel_update_residual_graphiPiS_S__param_3];
	cvta.to.global.u64 	%rd4, %rd1;
	cvta.to.global.u64 	%rd5, %rd3;
	cvta.to.global.u64 	%rd6, %rd2;
	mov.u32 	%r2, %ctaid.x;
	mov.u32 	%r3, %ntid.x;
	mov.u32 	%r4, %tid.x;
	mad.lo.s32 	%r5, %r2, %r3, %r4;
	mul.wide.s32 	%rd7, %r5, 4;
	add.s64 	%rd8, %rd6, %rd7;
	ld.global.u32 	%r6, [%rd8];
	ld.global.u32 	%r7, [%rd8+4];
	ld.global.u32 	%r8, [%rd5];
	mad.lo.s32 	%r9, %r7, %r1, %r6;
	mul.wide.s32 	%rd9, %r9, 4;
	add.s64 	%rd10, %rd4, %rd9;
	ld.global.u32 	%r10, [%rd10];
	sub.s32 	%r11, %r10, %r8;
	st.global.u32 	[%rd10], %r11;
	ld.global.u32 	%r12, [%rd5];
	mad.lo.s32 	%r13, %r6, %r1, %r7;
	mul.wide.s32 	%rd11, %r13, 4;
	add.s64 	%rd12, %rd4, %rd11;
	ld.global.u32 	%r14, [%rd12];
	add.s32 	%r15, %r14, %r12;
	st.global.u32 	[%rd12], %r15;
	ret;

}
	// .globl	_Z20kernel_find_max_flowiiPiS_S_
.visible .entry _Z20kernel_find_max_flowiiPiS_S_(
	.param .u32 _Z20kernel_find_max_flowiiPiS_S__param_0,
	.param .u32 _Z20kernel_find_max_flowiiPiS_S__param_1,
	.param .u64 .ptr .align 1 _Z20kernel_find_max_flowiiPiS_S__param_2,
	.param .u64 .ptr .align 1 _Z20kernel_find_max_flowiiPiS_S__param_3,
	.param .u64 .ptr .align 1 _Z20kernel_find_max_flowiiPiS_S__param_4
)
{
	.reg .pred 	%p<2>;
	.reg .b32 	%r<12>;
	.reg .b64 	%rd<11>;

	ld.param.u32 	%r3, [_Z20kernel_find_max_flowiiPiS_S__param_0];
	ld.param.u32 	%r4, [_Z20kernel_find_max_flowiiPiS_S__param_1];
	ld.param.u64 	%rd3, [_Z20kernel_find_max_flowiiPiS_S__param_2];
	ld.param.u64 	%rd1, [_Z20kernel_find_max_flowiiPiS_S__param_3];
	ld.param.u64 	%rd2, [_Z20kernel_find_max_flowiiPiS_S__param_4];
	cvta.to.global.u64 	%rd4, %rd3;
	mov.u32 	%r5, %ctaid.x;
	mov.u32 	%r6, %ntid.x;
	mov.u32 	%r7, %tid.x;
	mad.lo.s32 	%r8, %r5, %r6, %r7;
	mad.lo.s32 	%r1, %r4, %r3, %r8;
	mul.wide.s32 	%rd5, %r1, 4;
	add.s64 	%rd6, %rd4, %rd5;
	ld.global.u32 	%r2, [%rd6];
	setp.lt.s32 	%p1, %r2, 1;
	@%p1 bra 	$L__BB6_2;
	cvta.to.global.u64 	%rd7, %rd1;
	cvta.to.global.u64 	%rd8, %rd2;
	add.s64 	%rd10, %rd7, %rd5;
	ld.global.u32 	%r9, [%rd10];
	sub.s32 	%r10, %r2, %r9;
	atom.global.add.u32 	%r11, [%rd8], %r10;
$L__BB6_2:
	ret;

}
	// .globl	_Z22kernel_find_level_pathiiPiPbS0_S_iS0_
.visible .entry _Z22kernel_find_level_pathiiPiPbS0_S_iS0_(
	.param .u32 _Z22kernel_find_level_pathiiPiPbS0_S_iS0__param_0,
	.param .u32 _Z22kernel_find_level_pathiiPiPbS0_S_iS0__param_1,
	.param .u64 .ptr .align 1 _Z22kernel_find_level_pathiiPiPbS0_S_iS0__param_2,
	.param .u64 .ptr .align 1 _Z22kernel_find_level_pathiiPiPbS0_S_iS0__param_3,
	.param .u64 .ptr .align 1 _Z22kernel_find_level_pathiiPiPbS0_S_iS0__param_4,
	.param .u64 .ptr .align 1 _Z22kernel_find_level_pathiiPiPbS0_S_iS0__param_5,
	.param .u32 _Z22kernel_find_level_pathiiPiPbS0_S_iS0__param_6,
	.param .u64 .ptr .align 1 _Z22kernel_find_level_pathiiPiPbS0_S_iS0__param_7
)
{
	.reg .pred 	%p<36>;
	.reg .b16 	%rs<36>;
	.reg .b32 	%r<74>;
	.reg .b64 	%rd<87>;

	ld.param.u32 	%r39, [_Z22kernel_find_level_pathiiPiPbS0_S_iS0__param_0];
	ld.param.u64 	%rd48, [_Z22kernel_find_level_pathiiPiPbS0_S_iS0__param_2];
	ld.param.u64 	%rd49, [_Z22kernel_find_level_pathiiPiPbS0_S_iS0__param_3];
	ld.param.u64 	%rd50, [_Z22kernel_find_level_pathiiPiPbS0_S_iS0__param_4];
	ld.param.u64 	%rd51, [_Z22kernel_find_level_pathiiPiPbS0_S_iS0__param_5];
	ld.param.u32 	%r40, [_Z22kernel_find_level_pathiiPiPbS0_S_iS0__param_6];
	ld.param.u64 	%rd52, [_Z22kernel_find_level_pathiiPiPbS0_S_iS0__param_7];
	cvta.to.global.u64 	%rd1, %rd52;
	cvta.to.global.u64 	%rd2, %rd51;
	cvta.to.global.u64 	%rd3, %rd50;
	cvta.to.global.u64 	%rd4, %rd48;
	cvta.to.global.u64 	%rd5, %rd49;
	mov.u32 	%r41, %ctaid.x;
	mov.u32 	%r42, %ntid.x;
	mov.u32 	%r43, %tid.x;
	mad.lo.s32 	%r1, %r41, %r42, %r43;
	cvt.s64.s32 	%rd53, %r1;
	add.s64 	%rd6, %rd5, %rd53;
	ld.global.u8 	%rs1, [%rd6];
	setp.eq.s16 	%p1, %rs1, 0;
	@%p1 bra 	$L__BB7_51;
	mov.b16 	%rs2, 0;
	st.global.u8 	[%rd6], %rs2;
	min.s32 	%r2, %r1, %r39;
	setp.lt.s32 	%p2, %r2, 1;
	mov.b32 	%r67, 0;
	@%p2 bra 	$L__BB7_23;
	mul.lo.s32 	%r3, %r1, %r39;
	and.b32  	%r4, %r2, 3;
	setp.lt.u32 	%p3, %r2, 4;
	mov.b32 	%r67, 0;
	@%p3 bra 	$L__BB7_17;
	and.b32  	%r67, %r2, 2147483644;
	add.s64 	%rd7, %rd4, 8;
	neg.s32 	%r61, %r67;
	add.s64 	%rd77, %rd3, 1;
	add.s64 	%rd76, %rd2, 8;
	add.s64 	%rd75, %rd5, 1;
	mov.u32 	%r62, %r3;
$L__BB7_4:
	mul.wide.s32 	%rd54, %r62, 4;
	add.s64 	%rd14, %rd7, %rd54;
	ld.global.u32 	%r47, [%rd14+-8];
	setp.lt.s32 	%p4, %r47, 1;
	@%p4 bra 	$L__BB7_7;
	ld.global.u8 	%rs3, [%rd77+-1];
	setp.ne.s16 	%p5, %rs3, 0;
	@%p5 bra 	$L__BB7_7;
	mov.b16 	%rs4, 1;
	st.global.u8 	[%rd75+-1], %rs4;
	st.global.u8 	[%rd77+-1], %rs4;
	st.global.u32 	[%rd76+-8], %r40;
	mov.b16 	%rs5, 0;
	st.global.u8 	[%rd1], %rs5;
$L__BB7_7:
	ld.global.u32 	%r48, [%rd14+-4];
	setp.lt.s32 	%p6, %r48, 1;
	@%p6 bra 	$L__BB7_10;
	ld.global.u8 	%rs6, [%rd77];
	setp.ne.s16 	%p7, %rs6, 0;
	@%p7 bra 	$L__BB7_10;
	mov.b16 	%rs7, 1;
	st.global.u8 	[%rd75], %rs7;
	st.global.u8 	[%rd77], %rs7;
	st.global.u32 	[%rd76+-4], %r40;
	mov.b16 	%rs8, 0;
	st.global.u8 	[%rd1], %rs8;
$L__BB7_10:
	ld.global.u32 	%r49, [%rd14];
	setp.lt.s32 	%p8, %r49, 1;
	@%p8 bra 	$L__BB7_13;
	ld.global.u8 	%rs9, [%rd77+1];
	setp.ne.s16 	%p9, %rs9, 0;
	@%p9 bra 	$L__BB7_13;
	mov.b16 	%rs10, 1;
	st.global.u8 	[%rd75+1], %rs10;
	st.global.u8 	[%rd77+1], %rs10;
	st.global.u32 	[%rd76], %r40;
	mov.b16 	%rs11, 0;
	st.global.u8 	[%rd1], %rs11;
$L__BB7_13:
	ld.global.u32 	%r50, [%rd14+4];
	setp.lt.s32 	%p10, %r50, 1;
	@%p10 bra 	$L__BB7_16;
	ld.global.u8 	%rs12, [%rd77+2];
	setp.ne.s16 	%p11, %rs12, 0;
	@%p11 bra 	$L__BB7_16;
	mov.b16 	%rs13, 1;
	st.global.u8 	[%rd75+2], %rs13;
	st.global.u8 	[%rd77+2], %rs13;
	st.global.u32 	[%rd76+4], %r40;
	mov.b16 	%rs14, 0;
	st.global.u8 	[%rd1], %rs14;
$L__BB7_16:
	add.s32 	%r62, %r62, 4;
	add.s32 	%r61, %r61, 4;
	add.s64 	%rd77, %rd77, 4;
	add.s64 	%rd76, %rd76, 16;
	add.s64 	%rd75, %rd75, 4;
	setp.ne.s32 	%p12, %r61, 0;
	@%p12 bra 	$L__BB7_4;
$L__BB7_17:
	setp.eq.s32 	%p13, %r4, 0;
	@%p13 bra 	$L__BB7_23;
	cvt.u64.u32 	%rd55, %r67;
	mul.wide.u32 	%rd56, %r67, 4;
	add.s64 	%rd80, %rd2, %rd56;
	add.s64 	%rd79, %rd5, %rd55;
	add.s64 	%rd78, %rd3, %rd55;
	add.s32 	%r66, %r67, %r3;
	neg.s32 	%r65, %r4;
	add.s32 	%r67, %r67, %r4;
$L__BB7_19:
	.pragma "nounroll";
	mul.wide.s32 	%rd57, %r66, 4;
	add.s64 	%rd58, %rd4, %rd57;
	ld.global.u32 	%r51, [%rd58];
	setp.lt.s32 	%p14, %r51, 1;
	@%p14 bra 	$L__BB7_22;
	ld.global.u8 	%rs15, [%rd78];
	setp.ne.s16 	%p15, %rs15, 0;
	@%p15 bra 	$L__BB7_22;
	mov.b16 	%rs16, 1;
	st.global.u8 	[%rd79], %rs16;
	st.global.u8 	[%rd78], %rs16;
	st.global.u32 	[%rd80], %r40;
	mov.b16 	%rs17, 0;
	st.global.u8 	[%rd1], %rs17;
$L__BB7_22:
	add.s64 	%rd80, %rd80, 4;
	add.s64 	%rd79, %rd79, 1;
	add.s64 	%rd78, %rd78, 1;
	add.s32 	%r66, %r66, 1;
	add.s32 	%r65, %r65, 1;
	setp.ne.s32 	%p16, %r65, 0;
	@%p16 bra 	$L__BB7_19;
$L__BB7_23:
	setp.ge.s32 	%p17, %r67, %r39;
	@%p17 bra 	$L__BB7_29;
	setp.eq.s32 	%p18, %r67, %r1;
	@%p18 bra 	$L__BB7_28;
	mad.lo.s32 	%r52, %r1, %r39, %r67;
	mul.wide.s32 	%rd59, %r52, 4;
	add.s64 	%rd60, %rd4, %rd59;
	ld.global.u32 	%r53, [%rd60];
	setp.lt.s32 	%p19, %r53, 1;
	@%p19 bra 	$L__BB7_28;
	cvt.u64.u32 	%rd61, %r67;
	add.s64 	%rd27, %rd3, %rd61;
	ld.global.u8 	%rs18, [%rd27];
	setp.ne.s16 	%p20, %rs18, 0;
	@%p20 bra 	$L__BB7_28;
	add.s64 	%rd63, %rd5, %rd61;
	mov.b16 	%rs19, 1;
	st.global.u8 	[%rd63], %rs19;
	st.global.u8 	[%rd27], %rs19;
	mul.wide.u32 	%rd64, %r67, 4;
	add.s64 	%rd65, %rd2, %rd64;
	st.global.u32 	[%rd65], %r40;
	mov.b16 	%rs20, 0;
	st.global.u8 	[%rd1], %rs20;
$L__BB7_28:
	add.s32 	%r67, %r67, 1;
$L__BB7_29:
	setp.ge.s32 	%p21, %r67, %r39;
	@%p21 bra 	$L__BB7_51;
	mul.lo.s32 	%r23, %r1, %r39;
	sub.s32 	%r54, %r39, %r67;
	and.b32  	%r24, %r54, 3;
	setp.eq.s32 	%p22, %r24, 0;
	mov.u32 	%r71, %r67;
	@%p22 bra 	$L__BB7_36;
	cvt.u64.u32 	%rd66, %r67;
	mul.wide.u32 	%rd67, %r67, 4;
	add.s64 	%rd83, %rd2, %rd67;
	add.s64 	%rd82, %rd5, %rd66;
	add.s64 	%rd81, %rd3, %rd66;
	add.s32 	%r70, %r67, %r23;
	neg.s32 	%r69, %r24;
	add.s32 	%r71, %r67, %r24;
$L__BB7_32:
	.pragma "nounroll";
	mul.wide.s32 	%rd68, %r70, 4;
	add.s64 	%rd69, %rd4, %rd68;
	ld.global.u32 	%r55, [%rd69];
	setp.lt.s32 	%p23, %r55, 1;
	@%p23 bra 	$L__BB7_35;
	ld.global.u8 	%rs21, [%rd81];
	setp.ne.s16 	%p24, %rs21, 0;
	@%p24 bra 	$L__BB7_35;
	mov.b16 	%rs22, 1;
	st.global.u8 	[%rd82], %rs22;
	st.global.u8 	[%rd81], %rs22;
	st.global.u32 	[%rd83], %r40;
	mov.b16 	%rs23, 0;
	st.global.u8 	[%rd1], %rs23;
$L__BB7_35:
	add.s64 	%rd83, %rd83, 4;
	add.s64 	%rd82, %rd82, 1;
	add.s64 	%rd81, %rd81, 1;
	add.s32 	%r70, %r70, 1;
	add.s32 	%r69, %r69, 1;
	setp.ne.s32 	%p25, %r69, 0;
	@%p25 bra 	$L__BB7_32;
$L__BB7_36:
	sub.s32 	%r56, %r67, %r39;
	setp.gt.u32 	%p26, %r56, -4;
	@%p26 bra 	$L__BB7_51;
	add.s64 	%rd37, %rd4, 8;
	add.s32 	%r73, %r71, %r23;
	sub.s32 	%r72, %r71, %r39;
	cvt.u64.u32 	%rd70, %r71;
	add.s64 	%rd71, %rd70, 1;
	add.s64 	%rd86, %rd3, %rd71;
	mul.wide.u32 	%rd72, %r71, 4;
	add.s64 	%rd73, %rd72, %rd2;
	add.s64 	%rd85, %rd73, 8;
	add.s64 	%rd84, %rd5, %rd71;
$L__BB7_38:
	mul.wide.s32 	%rd74, %r73, 4;
	add.s64 	%rd44, %rd37, %rd74;
	ld.global.u32 	%r57, [%rd44+-8];
	setp.lt.s32 	%p27, %r57, 1;
	@%p27 bra 	$L__BB7_41;
	ld.global.u8 	%rs24, [%rd86+-1];
	setp.ne.s16 	%p28, %rs24, 0;
	@%p28 bra 	$L__BB7_41;
	mov.b16 	%rs25, 1;
	st.global.u8 	[%rd84+-1], %rs25;
	st.global.u8 	[%rd86+-1], %rs25;
	st.global.u32 	[%rd85+-8], %r40;
	mov.b16 	%rs26, 0;
	st.global.u8 	[%rd1], %rs26;
$L__BB7_41:
	ld.global.u32 	%r58, [%rd44+-4];
	setp.lt.s32 	%p29, %r58, 1;
	@%p29 bra 	$L__BB7_44;
	ld.global.u8 	%rs27, [%rd86];
	setp.ne.s16 	%p30, %rs27, 0;
	@%p30 bra 	$L__BB7_44;
	mov.b16 	%rs28, 1;
	st.global.u8 	[%rd84], %rs28;
	st.global.u8 	[%rd86], %rs28;
	st.global.u32 	[%rd85+-4], %r40;
	mov.b16 	%rs29, 0;
	st.global.u8 	[%rd1], %rs29;
$L__BB7_44:
	ld.global.u32 	%r59, [%rd44];
	setp.lt.s32 	%p31, %r59, 1;
	@%p31 bra 	$L__BB7_47;
	ld.global.u8 	%rs30, [%rd86+1];
	setp.ne.s16 	%p32, %rs30, 0;
	@%p32 bra 	$L__BB7_47;
	mov.b16 	%rs31, 1;
	st.global.u8 	[%rd84+1], %rs31;
	st.global.u8 	[%rd86+1], %rs31;
	st.global.u32 	[%rd85], %r40;
	mov.b16 	%rs32, 0;
	st.global.u8 	[%rd1], %rs32;
$L__BB7_47:
	ld.global.u32 	%r60, [%rd44+4];
	setp.lt.s32 	%p33, %r60, 1;
	@%p33 bra 	$L__BB7_50;
	ld.global.u8 	%rs33, [%rd86+2];
	setp.ne.s16 	%p34, %rs33, 0;
	@%p34 bra 	$L__BB7_50;
	mov.b16 	%rs34, 1;
	st.global.u8 	[%rd84+2], %rs34;
	st.global.u8 	[%rd86+2], %rs34;
	st.global.u32 	[%rd85+4], %r40;
	mov.b16 	%rs35, 0;
	st.global.u8 	[%rd1], %rs35;
$L__BB7_50:
	add.s32 	%r73, %r73, 4;
	add.s32 	%r72, %r72, 4;
	add.s64 	%rd86, %rd86, 4;
	add.s64 	%rd85, %rd85, 16;
	add.s64 	%rd84, %rd84, 4;
	setp.ne.s32 	%p35, %r72, 0;
	@%p35 bra 	$L__BB7_38;
$L__BB7_51:
	ret;

}


// ===== COMPILED SASS (sm_100) =====

	.target	sm_100

	.elftype	@"ET_EXEC"


//--------------------- .note.nv.tkinfo           --------------------------
	.section	.note.nv.tkinfo,"",@"SHT_NOTE"
	.sectionflags	@"SHF_NOTE_NV_TKINFO"
	.tkinfo
        /*0018*/ 	.word	0x00000002
        /*0030*/ 	.string	""
        /*0030*/ 	.string	"ptxas"
        /*0030*/ 	.string	"Cuda compilation tools, release 13.0, V13.0.88"
        /*0030*/ 	.string	"Build cuda_13.0.r13.0/compiler.36424714_0"
        /*0030*/ 	.string	"-arch sm_100 -m 64 "



//--------------------- .note.nv.cuinfo           --------------------------
	.section	.note.nv.cuinfo,"",@"SHT_NOTE"
	.sectionflags	@"SHF_NOTE_NV_CUINFO"
        /*0018*/ 	.short	0x0002
        /*001a*/ 	.short	0x0064
        /*001c*/ 	.short	0x0082
	.zero		2


//--------------------- .nv.info                  --------------------------
	.section	.nv.info,"",@"SHT_CUDA_INFO"
	.align	4


	//----- nvinfo : EIATTR_REGCOUNT
	.align		4
        /*0000*/ 	.byte	0x04, 0x2f
        /*0002*/ 	.short	(.L_4 - .L_3)
	.align		4
.L_3:
        /*0004*/ 	.word	index@(_Z8printGPUPii)
        /*0008*/ 	.word	0x00000020


	//----- nvinfo : EIATTR_FRAME_SIZE
	.align		4
.L_4:
        /*000c*/ 	.byte	0x04, 0x11
        /*000e*/ 	.short	(.L_6 - .L_5)
	.align		4
.L_5:
        /*0010*/ 	.word	index@(_Z8printGPUPii)
        /*0014*/ 	.word	0x00000008


	//----- nvinfo : EIATTR_REGCOUNT
	.align		4
.L_6:
        /*0018*/ 	.byte	0x04, 0x2f
        /*001a*/ 	.short	(.L_8 - .L_7)
	.align		4
.L_7:
        /*001c*/ 	.word	index@(_Z11printGPUIntPi)
        /*0020*/ 	.word	0x00000018


	//----- nvinfo : EIATTR_FRAME_SIZE
	.align		4
.L_8:
        /*0024*/ 	.byte	0x04, 0x11
        /*0026*/ 	.short	(.L_10 - .L_9)
	.align		4
.L_9:
        /*0028*/ 	.word	index@(_Z11printGPUIntPi)
        /*002c*/ 	.word	0x00000008


	//----- nvinfo : EIATTR_REGCOUNT
	.align		4
.L_10:
        /*0030*/ 	.byte	0x04, 0x2f
        /*0032*/ 	.short	(.L_12 - .L_11)
	.align		4
.L_11:
        /*0034*/ 	.word	index@(_Z16printGPUIntArrayPii)
        /*0038*/ 	.word	0x0000001b


	//----- nvinfo : EIATTR_FRAME_SIZE
	.align		4
.L_12:
        /*003c*/ 	.byte	0x04, 0x11
        /*003e*/ 	.short	(.L_14 - .L_13)
	.align		4
.L_13:
        /*0040*/ 	.word	index@(_Z16printGPUIntArrayPii)
        /*0044*/ 	.word	0x00000008


	//----- nvinfo : EIATTR_REGCOUNT
	.align		4
.L_14:
        /*0048*/ 	.byte	0x04, 0x2f
        /*004a*/ 	.short	(.L_16 - .L_15)
	.align		4
.L_15:
        /*004c*/ 	.word	index@(_Z12printGPUBoolPbi)
        /*0050*/ 	.word	0x0000001b


	//----- nvinfo : EIATTR_FRAME_SIZE
	.align		4
.L_16:
        /*0054*/ 	.byte	0x04, 0x11
        /*0056*/ 	.short	(.L_18 - .L_17)
	.align		4
.L_17:
        /*0058*/ 	.word	index@(_Z12printGPUBoolPbi)
        /*005c*/ 	.word	0x00000008


	//----- nvinfo : EIATTR_REGCOUNT
	.align		4
.L_18:
        /*0060*/ 	.byte	0x04, 0x2f
        /*0062*/ 	.short	(.L_20 - .L_19)
	.align		4
.L_19:
        /*0064*/ 	.word	index@(_Z27kernel_find_augmenting_pathiPiPbS0_S_S_S_S_S_)
        /*0068*/ 	.word	0x0000001c


	//----- nvinfo : EIATTR_FRAME_SIZE
	.align		4
.L_20:
        /*006c*/ 	.byte	0x04, 0x11
        /*006e*/ 	.short	(.L_22 - .L_21)
	.align		4
.L_21:
        /*0070*/ 	.word	index@(_Z27kernel_find_augmenting_pathiPiPbS0_S_S_S_S_S_)
        /*0074*/ 	.word	0x00000000


	//----- nvinfo : EIATTR_REGCOUNT
	.align		4
.L_22:
        /*0078*/ 	.byte	0x04, 0x2f
        /*007a*/ 	.short	(.L_24 - .L_23)
	.align		4
.L_23:
        /*007c*/ 	.word	index@(_Z28kernel_update_residual_graphiPiS_S_)
        /*0080*/ 	.word	0x00000010


	//----- nvinfo : EIATTR_FRAME_SIZE
	.align		4
.L_24:
        /*0084*/ 	.byte	0x04, 0x11
        /*0086*/ 	.short	(.L_26 - .L_25)
	.align		4
.L_25:
        /*0088*/ 	.word	index@(_Z28kernel_update_residual_graphiPiS_S_)
        /*008c*/ 	.word	0x00000000


	//----- nvinfo : EIATTR_REGCOUNT
	.align		4
.L_26:
        /*0090*/ 	.byte	0x04, 0x2f
        /*0092*/ 	.short	(.L_28 - .L_27)
	.align		4
.L_27:
        /*0094*/ 	.word	index@(_Z20kernel_find_max_flowiiPiS_S_)
        /*0098*/ 	.word	0x0000000a


	//----- nvinfo : EIATTR_FRAME_SIZE
	.align		4
.L_28:
        /*009c*/ 	.byte	0x04, 0x11
        /*009e*/ 	.short	(.L_30 - .L_29)
	.align		4
.L_29:
        /*00a0*/ 	.word	index@(_Z20kernel_find_max_flowiiPiS_S_)
        /*00a4*/ 	.word	0x00000000


	//----- nvinfo : EIATTR_REGCOUNT
	.align		4
.L_30:
        /*00a8*/ 	.byte	0x04, 0x2f
        /*00aa*/ 	.short	(.L_32 - .L_31)
	.align		4
.L_31:
        /*00ac*/ 	.word	index@(_Z22kernel_find_level_pathiiPiPbS0_S_iS0_)
        /*00b0*/ 	.word	0x00000018


	//----- nvinfo : EIATTR_FRAME_SIZE
	.align		4
.L_32:
        /*00b4*/ 	.byte	0x04, 0x11
        /*00b6*/ 	.short	(.L_34 - .L_33)
	.align		4
.L_33:
        /*00b8*/ 	.word	index@(_Z22kernel_find_level_pathiiPiPbS0_S_iS0_)
        /*00bc*/ 	.word	0x00000000


	//----- nvinfo : EIATTR_MIN_STACK_SIZE
	.align		4
.L_34:
        /*00c0*/ 	.byte	0x04, 0x12
        /*00c2*/ 	.short	(.L_36 - .L_35)
	.align		4
.L_35:
        /*00c4*/ 	.word	index@(_Z22kernel_find_level_pathiiPiPbS0_S_iS0_)
        /*00c8*/ 	.word	0x00000000


	//----- nvinfo : EIATTR_MIN_STACK_SIZE
	.align		4
.L_36:
        /*00cc*/ 	.byte	0x04, 0x12
        /*00ce*/ 	.short	(.L_38 - .L_37)
	.align		4
.L_37:
        /*00d0*/ 	.word	index@(_Z20kernel_find_max_flowiiPiS_S_)
        /*00d4*/ 	.word	0x00000000


	//----- nvinfo : EIATTR_MIN_STACK_SIZE
	.align		4
.L_38:
        /*00d8*/ 	.byte	0x04, 0x12
        /*00da*/ 	.short	(.L_40 - .L_39)
	.align		4
.L_39:
        /*00dc*/ 	.word	index@(_Z28kernel_update_residual_graphiPiS_S_)
        /*00e0*/ 	.word	0x00000000


	//----- nvinfo : EIATTR_MIN_STACK_SIZE
	.align		4
.L_40:
        /*00e4*/ 	.byte	0x04, 0x12
        /*00e6*/ 	.short	(.L_42 - .L_41)
	.align		4
.L_41:
        /*00e8*/ 	.word	index@(_Z27kernel_find_augmenting_pathiPiPbS0_S_S_S_S_S_)
        /*00ec*/ 	.word	0x00000000


	//----- nvinfo : EIATTR_MIN_STACK_SIZE
	.align		4
.L_42:
        /*00f0*/ 	.byte	0x04, 0x12
        /*00f2*/ 	.short	(.L_44 - .L_43)
	.align		4
.L_43:
        /*00f4*/ 	.word	index@(_Z12printGPUBoolPbi)
        /*00f8*/ 	.word	0x00000008


	//----- nvinfo : EIATTR_MIN_STACK_SIZE
	.align		4
.L_44:
        /*00fc*/ 	.byte	0x04, 0x12
        /*00fe*/ 	.short	(.L_46 - .L_45)
	.align		4
.L_45:
        /*0100*/ 	.word	index@(_Z16printGPUIntArrayPii)
        /*0104*/ 	.word	0x00000008


	//----- nvinfo : EIATTR_MIN_STACK_SIZE
	.align		4
.L_46:
        /*0108*/ 	.byte	0x04, 0x12
        /*010a*/ 	.short	(.L_48 - .L_47)
	.align		4
.L_47:
        /*010c*/ 	.word	index@(_Z11printGPUIntPi)
        /*0110*/ 	.word	0x00000008


	//----- nvinfo : EIATTR_MIN_STACK_SIZE
	.align		4
.L_48:
        /*0114*/ 	.byte	0x04, 0x12
        /*0116*/ 	.short	(.L_50 - .L_49)
	.align		4
.L_49:
        /*0118*/ 	.word	index@(_Z8printGPUPii)
        /*011c*/ 	.word	0x00000008
.L_50:


//--------------------- .nv.compat                --------------------------
	.section	.nv.compat,"",@"SHT_CUDA_COMPAT_INFO"
	.align	4
        /*0000*/ 	.byte	0x02, 0x09, 0x00, 0x00, 0x02, 0x02, 0x01, 0x00, 0x02, 0x05, 0x05, 0x00, 0x03, 0x07, 0x01, 0x01
        /*0010*/ 	.byte	0x02, 0x03, 0x00, 0x00, 0x02, 0x06, 0x01, 0x00, 0x04, 0x0b, 0x08, 0x00, 0x09, 0x00, 0x00, 0x00
        /*0020*/ 	.byte	0x00, 0x00, 0x00, 0x00


//--------------------- .nv.info._Z22kernel_find_level_pathiiPiPbS0_S_iS0_ --------------------------
	.section	.nv.info._Z22kernel_find_level_pathiiPiPbS0_S_iS0_,"",@"SHT_CUDA_INFO"
	.sectionflags	@""
	.align	4


	//----- nvinfo : EIATTR_CUDA_API_VERSION
	.align		4
        /*0000*/ 	.byte	0x04, 0x37
        /*0002*/ 	.short	(.L_52 - .L_51)
.L_51:
        /*0004*/ 	.word	0x00000082


	//----- nvinfo : EIATTR_KPARAM_INFO
	.align		4
.L_52:
        /*0008*/ 	.byte	0x04, 0x17
        /*000a*/ 	.short	(.L_54 - .L_53)
.L_53:
        /*000c*/ 	.word	0x00000000
        /*0010*/ 	.short	0x0007
        /*0012*/ 	.short	0x0030
        /*0014*/ 	.byte	0x00, 0xf5, 0x21, 0x00


	//----- nvinfo : EIATTR_KPARAM_INFO
	.align		4
.L_54:
        /*0018*/ 	.byte	0x04, 0x17
        /*001a*/ 	.short	(.L_56 - .L_55)
.L_55:
        /*001c*/ 	.word	0x00000000
        /*0020*/ 	.short	0x0006
        /*0022*/ 	.short	0x0028
        /*0024*/ 	.byte	0x00, 0xf0, 0x11, 0x00


	//----- nvinfo : EIATTR_KPARAM_INFO
	.align		4
.L_56:
        /*0028*/ 	.byte	0x04, 0x17
        /*002a*/ 	.short	(.L_58 - .L_57)
.L_57:
        /*002c*/ 	.word	0x00000000
        /*0030*/ 	.short	0x0005
        /*0032*/ 	.short	0x0020
        /*0034*/ 	.byte	0x00, 0xf5, 0x21, 0x00


	//----- nvinfo : EIATTR_KPARAM_INFO
	.align		4
.L_58:
        /*0038*/ 	.byte	0x04, 0x17
        /*003a*/ 	.short	(.L_60 - .L_59)
.L_59:
        /*003c*/ 	.word	0x00000000
        /*0040*/ 	.short	0x0004
        /*0042*/ 	.short	0x0018
        /*0044*/ 	.byte	0x00, 0xf5, 0x21, 0x00


	//----- nvinfo : EIATTR_KPARAM_INFO
	.align		4
.L_60:
        /*0048*/ 	.byte	0x04, 0x17
        /*004a*/ 	.short	(.L_62 - .L_61)
.L_61:
        /*004c*/ 	.word	0x00000000
        /*0050*/ 	.short	0x0003
        /*0052*/ 	.short	0x0010
        /*0054*/ 	.byte	0x00, 0xf5, 0x21, 0x00


	//----- nvinfo : EIATTR_KPARAM_INFO
	.align		4
.L_62:
        /*0058*/ 	.byte	0x04, 0x17
        /*005a*/ 	.short	(.L_64 - .L_63)
.L_63:
        /*005c*/ 	.word	0x00000000
        /*0060*/ 	.short	0x0002
        /*0062*/ 	.short	0x0008
        /*0064*/ 	.byte	0x00, 0xf5, 0x21, 0x00


	//----- nvinfo : EIATTR_KPARAM_INFO
	.align		4
.L_64:
        /*0068*/ 	.byte	0x04, 0x17
        /*006a*/ 	.short	(.L_66 - .L_65)
.L_65:
        /*006c*/ 	.word	0x00000000
        /*0070*/ 	.short	0x0001
        /*0072*/ 	.short	0x0004
        /*0074*/ 	.byte	0x00, 0xf0, 0x11, 0x00


	//----- nvinfo : EIATTR_KPARAM_INFO
	.align		4
.L_66:
        /*0078*/ 	.byte	0x04, 0x17
        /*007a*/ 	.short	(.L_68 - .L_67)
.L_67:
        /*007c*/ 	.word	0x00000000
        /*0080*/ 	.short	0x0000
        /*0082*/ 	.short	0x0000
        /*0084*/ 	.byte	0x00, 0xf0, 0x11, 0x00


	//----- nvinfo : EIATTR_SPARSE_MMA_MASK
	.align		4
.L_68:
        /*0088*/ 	.byte	0x03, 0x50
        /*008a*/ 	.short	0x0000


	//----- nvinfo : EIATTR_MAXREG_COUNT
	.align		4
        /*008c*/ 	.byte	0x03, 0x1b
        /*008e*/ 	.short	0x00ff


	//----- nvinfo : EIATTR_MERCURY_ISA_VERSION
	.align		4
        /*0090*/ 	.byte	0x03, 0x5f
        /*0092*/ 	.short	0x0101


	//----- nvinfo : EIATTR_VRC_CTA_INIT_COUNT
	.align		4
        /*0094*/ 	.byte	0x02, 0x4a
	.zero		1
	.zero		1


	//----- nvinfo : EIATTR_EXIT_INSTR_OFFSETS
	.align		4
        /*0098*/ 	.byte	0x04, 0x1c
        /*009a*/ 	.short	(.L_70 - .L_69)


	//   ....[0]....
.L_69:
        /*009c*/ 	.word	0x000000b0


	//   ....[1]....
        /*00a0*/ 	.word	0x00000c00


	//   ....[2]....
        /*00a4*/ 	.word	0x00000f30


	//   ....[3]....
        /*00a8*/ 	.word	0x000014b0


	//----- nvinfo : EIATTR_CRS_STACK_SIZE
	.align		4
.L_70:
        /*00ac*/ 	.byte	0x04, 0x1e
        /*00ae*/ 	.short	(.L_72 - .L_71)
.L_71:
        /*00b0*/ 	.word	0x00000000


	//----- nvinfo : EIATTR_CBANK_PARAM_SIZE
	.align		4
.L_72:
        /*00b4*/ 	.byte	0x03, 0x19
        /*00b6*/ 	.short	0x0038


	//----- nvinfo : EIATTR_PARAM_CBANK
	.align		4
        /*00b8*/ 	.byte	0x04, 0x0a
        /*00ba*/ 	.short	(.L_74 - .L_73)
	.align		4
.L_73:
        /*00bc*/ 	.word	index@(.nv.constant0._Z22kernel_find_level_pathiiPiPbS0_S_iS0_)
        /*00c0*/ 	.short	0x0380
        /*00c2*/ 	.short	0x0038


	//----- nvinfo : EIATTR_SW_WAR
	.align		4
.L_74:
        /*00c4*/ 	.byte	0x04, 0x36
        /*00c6*/ 	.short	(.L_76 - .L_75)
.L_75:
        /*00c8*/ 	.word	0x00000008
.L_76:


//--------------------- .nv.info._Z20kernel_find_max_flowiiPiS_S_ --------------------------
	.section	.nv.info._Z20kernel_find_max_flowiiPiS_S_,"",@"SHT_CUDA_INFO"
	.sectionflags	@""
	.align	4


	//----- nvinfo : EIATTR_CUDA_API_VERSION
	.align		4
        /*0000*/ 	.byte	0x04, 0x37
        /*0002*/ 	.short	(.L_78 - .L_77)
.L_77:
        /*0004*/ 	.word	0x00000082


	//----- nvinfo : EIATTR_KPARAM_INFO
	.align		4
.L_78:
        /*0008*/ 	.byte	0x04, 0x17
        /*000a*/ 	.short	(.L_80 - .L_79)
.L_79:
        /*000c*/ 	.word	0x00000000
        /*0010*/ 	.short	0x0004
        /*0012*/ 	.short	0x0018
        /*0014*/ 	.byte	0x00, 0xf5, 0x21, 0x00


	//----- nvinfo : EIATTR_KPARAM_INFO
	.align		4
.L_80:
        /*0018*/ 	.byte	0x04, 0x17
        /*001a*/ 	.short	(.L_82 - .L_81)
.L_81:
        /*001c*/ 	.word	0x00000000
        /*0020*/ 	.short	0x0003
        /*0022*/ 	.short	0x0010
        /*0024*/ 	.byte	0x00, 0xf5, 0x21, 0x00


	//----- nvinfo : EIATTR_KPARAM_INFO
	.align		4
.L_82:
        /*0028*/ 	.byte	0x04, 0x17
        /*002a*/ 	.short	(.L_84 - .L_83)
.L_83:
        /*002c*/ 	.word	0x00000000
        /*0030*/ 	.short	0x0002
        /*0032*/ 	.short	0x0008
        /*0034*/ 	.byte	0x00, 0xf5, 0x21, 0x00


	//----- nvinfo : EIATTR_KPARAM_INFO
	.align		4
.L_84:
        /*0038*/ 	.byte	0x04, 0x17
        /*003a*/ 	.short	(.L_86 - .L_85)
.L_85:
        /*003c*/ 	.word	0x00000000
        /*0040*/ 	.short	0x0001
        /*0042*/ 	.short	0x0004
        /*0044*/ 	.byte	0x00, 0xf0, 0x11, 0x00


	//----- nvinfo : EIATTR_KPARAM_INFO
	.align		4
.L_86:
        /*0048*/ 	.byte	0x04, 0x17
        /*004a*/ 	.short	(.L_88 - .L_87)
.L_87:
        /*004c*/ 	.word	0x00000000
        /*0050*/ 	.short	0x0000
        /*0052*/ 	.short	0x0000
        /*0054*/ 	.byte	0x00, 0xf0, 0x11, 0x00


	//----- nvinfo : EIATTR_SPARSE_MMA_MASK
	.align		4
.L_88:
        /*0058*/ 	.byte	0x03, 0x50
        /*005a*/ 	.short	0x0000


	//----- nvinfo : EIATTR_MAXREG_COUNT
	.align		4
        /*005c*/ 	.byte	0x03, 0x1b
        /*005e*/ 	.short	0x00ff


	//----- nvinfo : EIATTR_MERCURY_ISA_VERSION
	.align		4
        /*0060*/ 	.byte	0x03, 0x5f
        /*0062*/ 	.short	0x0101


	//----- nvinfo : EIATTR_INT_WARP_WIDE_INSTR_OFFSETS
	.align		4
        /*0064*/ 	.byte	0x04, 0x31
        /*0066*/ 	.short	(.L_90 - .L_89)


	//   ....[0]....
.L_89:
        /*0068*/ 	.word	0x00000110


	//   ....[1]....
        /*006c*/ 	.word	0x00000160


	//----- nvinfo : EIATTR_VRC_CTA_INIT_COUNT
	.align		4
.L_90:
        /*0070*/ 	.byte	0x02, 0x4a
	.zero		1
	.zero		1


	//----- nvinfo : EIATTR_EXIT_INSTR_OFFSETS
	.align		4
        /*0074*/ 	.byte	0x04, 0x1c
        /*0076*/ 	.short	(.L_92 - .L_91)


	//   ....[0]....
.L_91:
        /*0078*/ 	.word	0x000000c0


	//   ....[1]....
        /*007c*/ 	.word	0x00000190


	//----- nvinfo : EIATTR_CBANK_PARAM_SIZE
	.align		4
.L_92:
        /*0080*/ 	.byte	0x03, 0x19
        /*0082*/ 	.short	0x0020


	//----- nvinfo : EIATTR_PARAM_CBANK
	.align		4
        /*0084*/ 	.byte	0x04, 0x0a
        /*0086*/ 	.short	(.L_94 - .L_93)
	.align		4
.L_93:
        /*0088*/ 	.word	index@(.nv.constant0._Z20kernel_find_max_flowiiPiS_S_)
        /*008c*/ 	.short	0x0380
        /*008e*/ 	.short	0x0020


	//----- nvinfo : EIATTR_SW_WAR
	.align		4
.L_94:
        /*0090*/ 	.byte	0x04, 0x36
        /*0092*/ 	.short	(.L_96 - .L_95)
.L_95:
        /*0094*/ 	.word	0x00000008
.L_96:


//--------------------- .nv.info._Z28kernel_update_residual_graphiPiS_S_ --------------------------
	.section	.nv.info._Z28kernel_update_residual_graphiPiS_S_,"",@"SHT_CUDA_INFO"
	.sectionflags	@""
	.align	4


	//----- nvinfo : EIATTR_CUDA_API_VERSION
	.align		4
        /*0000*/ 	.byte	0x04, 0x37
        /*0002*/ 	.short	(.L_98 - .L_97)
.L_97:
        /*0004*/ 	.word	0x00000082


	//----- nvinfo : EIATTR_KPARAM_INFO
	.align		4
.L_98:
        /*0008*/ 	.byte	0x04, 0x17
        /*000a*/ 	.short	(.L_100 - .L_99)
.L_99:
        /*000c*/ 	.word	0x00000000
        /*0010*/ 	.short	0x0003
        /*0012*/ 	.short	0x0018
        /*0014*/ 	.byte	0x00, 0xf5, 0x21, 0x00


	//----- nvinfo : EIATTR_KPARAM_INFO
	.align		4
.L_100:
        /*0018*/ 	.byte	0x04, 0x17
        /*001a*/ 	.short	(.L_102 - .L_101)
.L_101:
        /*001c*/ 	.word	0x00000000
        /*0020*/ 	.short	0x0002
        /*0022*/ 	.short	0x0010
        /*0024*/ 	.byte	0x00, 0xf5, 0x21, 0x00


	//----- nvinfo : EIATTR_KPARAM_INFO
	.align		4
.L_102:
        /*0028*/ 	.byte	0x04, 0x17
        /*002a*/ 	.short	(.L_104 - .L_103)
.L_103:
        /*002c*/ 	.word	0x00000000
        /*0030*/ 	.short	0x0001
        /*0032*/ 	.short	0x0008
        /*0034*/ 	.byte	0x00, 0xf5, 0x21, 0x00


	//----- nvinfo : EIATTR_KPARAM_INFO
	.align		4
.L_104:
        /*0038*/ 	.byte	0x04, 0x17
        /*003a*/ 	.short	(.L_106 - .L_105)
.L_105:
        /*003c*/ 	.word	0x00000000
        /*0040*/ 	.short	0x0000
        /*0042*/ 	.short	0x0000
        /*0044*/ 	.byte	0x00, 0xf0, 0x11, 0x00


	//----- nvinfo : EIATTR_SPARSE_MMA_MASK
	.align		4
.L_106:
        /*0048*/ 	.byte	0x03, 0x50
        /*004a*/ 	.short	0x0000


	//----- nvinfo : EIATTR_MAXREG_COUNT
	.align		4
        /*004c*/ 	.byte	0x03, 0x1b
        /*004e*/ 	.short	0x00ff


	//----- nvinfo : EIATTR_MERCURY_ISA_VERSION
	.align		4
        /*0050*/ 	.byte	0x03, 0x5f
        /*0052*/ 	.short	0x0101


	//----- nvinfo : EIATTR_VRC_CTA_INIT_COUNT
	.align		4
        /*0054*/ 	.byte	0x02, 0x4a
	.zero		1
	.zero		1


	//----- nvinfo : EIATTR_EXIT_INSTR_OFFSETS
	.align		4
        /*0058*/ 	.byte	0x04, 0x1c
        /*005a*/ 	.short	(.L_108 - .L_107)


	//   ....[0]....
.L_107:
        /*005c*/ 	.word	0x00000190


	//----- nvinfo : EIATTR_CBANK_PARAM_SIZE
	.align		4
.L_108:
        /*0060*/ 	.byte	0x03, 0x19
        /*0062*/ 	.short	0x0020


	//----- nvinfo : EIATTR_PARAM_CBANK
	.align		4
        /*0064*/ 	.byte	0x04, 0x0a
        /*0066*/ 	.short	(.L_110 - .L_109)
	.align		4
.L_109:
        /*0068*/ 	.word	index@(.nv.constant0._Z28kernel_update_residual_graphiPiS_S_)
        /*006c*/ 	.short	0x0380
        /*006e*/ 	.short	0x0020


	//----- nvinfo : EIATTR_SW_WAR
	.align		4
.L_110:
        /*0070*/ 	.byte	0x04, 0x36
        /*0072*/ 	.short	(.L_112 - .L_111)
.L_111:
        /*0074*/ 	.word	0x00000008
.L_112:


//--------------------- .nv.info._Z27kernel_find_augmenting_pathiPiPbS0_S_S_S_S_S_ --------------------------
	.section	.nv.info._Z27kernel_find_augmenting_pathiPiPbS0_S_S_S_S_S_,"",@"SHT_CUDA_INFO"
	.sectionflags	@""
	.align	4


	//----- nvinfo : EIATTR_CUDA_API_VERSION
	.align		4
        /*0000*/ 	.byte	0x04, 0x37
        /*0002*/ 	.short	(.L_114 - .L_113)
.L_113:
        /*0004*/ 	.word	0x00000082


	//----- nvinfo : EIATTR_KPARAM_INFO
	.align		4
.L_114:
        /*0008*/ 	.byte	0x04, 0x17
        /*000a*/ 	.short	(.L_116 - .L_115)
.L_115:
        /*000c*/ 	.word	0x00000000
        /*0010*/ 	.short	0x0008
        /*0012*/ 	.short	0x0040
        /*0014*/ 	.byte	0x00, 0xf5, 0x21, 0x00


	//----- nvinfo : EIATTR_KPARAM_INFO
	.align		4
.L_116:
        /*0018*/ 	.byte	0x04, 0x17
        /*001a*/ 	.short	(.L_118 - .L_117)
.L_117:
        /*001c*/ 	.word	0x00000000
        /*0020*/ 	.short	0x0007
        /*0022*/ 	.short	0x0038
        /*0024*/ 	.byte	0x00, 0xf5, 0x21, 0x00


	//----- nvinfo : EIATTR_KPARAM_INFO
	.align		4
.L_118:
        /*0028*/ 	.byte	0x04, 0x17
        /*002a*/ 	.short	(.L_120 - .L_119)
.L_119:
        /*002c*/ 	.word	0x00000000
        /*0030*/ 	.short	0x0006
        /*0032*/ 	.short	0x0030
        /*0034*/ 	.byte	0x00, 0xf5, 0x21, 0x00


	//----- nvinfo : EIATTR_KPARAM_INFO
	.align		4
.L_120:
        /*0038*/ 	.byte	0x04, 0x17
        /*003a*/ 	.short	(.L_122 - .L_121)
.L_121:
        /*003c*/ 	.word	0x00000000
        /*0040*/ 	.short	0x0005
        /*0042*/ 	.short	0x0028
        /*0044*/ 	.byte	0x00, 0xf5, 0x21, 0x00


	//----- nvinfo : EIATTR_KPARAM_INFO
	.align		4
.L_122:
        /*0048*/ 	.byte	0x04, 0x17
        /*004a*/ 	.short	(.L_124 - .L_123)
.L_123:
        /*004c*/ 	.word	0x00000000
        /*0050*/ 	.short	0x0004
        /*0052*/ 	.short	0x0020
        /*0054*/ 	.byte	0x00, 0xf5, 0x21, 0x00


	//----- nvinfo : EIATTR_KPARAM_INFO
	.align		4
.L_124:
        /*0058*/ 	.byte	0x04, 0x17
        /*005a*/ 	.short	(.L_126 - .L_125)
.L_125:
        /*005c*/ 	.word	0x00000000
        /*0060*/ 	.short	0x0003
        /*0062*/ 	.short	0x0018
        /*0064*/ 	.byte	0x00, 0xf5, 0x21, 0x00


	//----- nvinfo : EIATTR_KPARAM_INFO
	.align		4
.L_126:
        /*0068*/ 	.byte	0x04, 0x17
        /*006a*/ 	.short	(.L_128 - .L_127)
.L_127:
        /*006c*/ 	.word	0x00000000
        /*0070*/ 	.short	0x0002
        /*0072*/ 	.short	0x0010
        /*0074*/ 	.byte	0x00, 0xf5, 0x21, 0x00


	//----- nvinfo : EIATTR_KPARAM_INFO
	.align		4
.L_128:
        /*0078*/ 	.byte	0x04, 0x17
        /*007a*/ 	.short	(.L_130 - .L_129)
.L_129:
        /*007c*/ 	.word	0x00000000
        /*0080*/ 	.short	0x0001
        /*0082*/ 	.short	0x0008
        /*0084*/ 	.byte	0x00, 0xf5, 0x21, 0x00


	//----- nvinfo : EIATTR_KPARAM_INFO
	.align		4
.L_130:
        /*0088*/ 	.byte	0x04, 0x17
        /*008a*/ 	.short	(.L_132 - .L_131)
.L_131:
        /*008c*/ 	.word	0x00000000
        /*0090*/ 	.short	0x0000
        /*0092*/ 	.short	0x0000
        /*0094*/ 	.byte	0x00, 0xf0, 0x11, 0x00


	//----- nvinfo : EIATTR_SPARSE_MMA_MASK
	.align		4
.L_132:
        /*0098*/ 	.byte	0x03, 0x50
        /*009a*/ 	.short	0x0000


	//----- nvinfo : EIATTR_MAXREG_COUNT
	.align		4
        /*009c*/ 	.byte	0x03, 0x1b
        /*009e*/ 	.short	0x00ff


	//----- nvinfo : EIATTR_MERCURY_ISA_VERSION
	.align		4
        /*00a0*/ 	.byte	0x03, 0x5f
        /*00a2*/ 	.short	0x0101


	//----- nvinfo : EIATTR_INT_WARP_WIDE_INSTR_OFFSETS
	.align		4
        /*00a4*/ 	.byte	0x04, 0x31
        /*00a6*/ 	.short	(.L_134 - .L_133)


	//   ....[0]....
.L_133:
        /*00a8*/ 	.word	0x000003f0


	//   ....[1]....
        /*00ac*/ 	.word	0x00000570


	//   ....[2]....
        /*00b0*/ 	.word	0x000006f0


	//   ....[3]....
        /*00b4*/ 	.word	0x00000870


	//   ....[4]....
        /*00b8*/ 	.word	0x00000c20


	//   ....[5]....
        /*00bc*/ 	.word	0x00000fa0


	//   ....[6]....
        /*00c0*/ 	.word	0x00001320


	//   ....[7]....
        /*00c4*/ 	.word	0x00001790


	//   ....[8]....
        /*00c8*/ 	.word	0x00001910


	//   ....[9]....
        /*00cc*/ 	.word	0x00001a90


	//   ....[10]....
        /*00d0*/ 	.word	0x00001c10


	//----- nvinfo : EIATTR_VRC_CTA_INIT_COUNT
	.align		4
.L_134:
        /*00d4*/ 	.byte	0x02, 0x4a
	.zero		1
	.zero		1


	//----- nvinfo : EIATTR_EXIT_INSTR_OFFSETS
	.align		4
        /*00d8*/ 	.byte	0x04, 0x1c
        /*00da*/ 	.short	(.L_136 - .L_135)


	//   ....[0]....
.L_135:
        /*00dc*/ 	.word	0x000000b0


	//   ....[1]....
        /*00e0*/ 	.word	0x000010b0


	//   ....[2]....
        /*00e4*/ 	.word	0x00001500


	//   ....[3]....
        /*00e8*/ 	.word	0x00001d70


	//----- nvinfo : EIATTR_CRS_STACK_SIZE
	.align		4
.L_136:
        /*00ec*/ 	.byte	0x04, 0x1e
        /*00ee*/ 	.short	(.L_138 - .L_137)
.L_137:
        /*00f0*/ 	.word	0x00000000


	//----- nvinfo : EIATTR_CBANK_PARAM_SIZE
	.align		4
.L_138:
        /*00f4*/ 	.byte	0x03, 0x19
        /*00f6*/ 	.short	0x0048


	//----- nvinfo : EIATTR_PARAM_CBANK
	.align		4
        /*00f8*/ 	.byte	0x04, 0x0a
        /*00fa*/ 	.short	(.L_140 - .L_139)
	.align		4
.L_139:
        /*00fc*/ 	.word	index@(.nv.constant0._Z27kernel_find_augmenting_pathiPiPbS0_S_S_S_S_S_)
        /*0100*/ 	.short	0x0380
        /*0102*/ 	.short	0x0048


	//----- nvinfo : EIATTR_SW_WAR
	.align		4
.L_140:
        /*0104*/ 	.byte	0x04, 0x36
        /*0106*/ 	.short	(.L_142 - .L_141)
.L_141:
        /*0108*/ 	.word	0x00000008
.L_142:


//--------------------- .nv.info._Z12printGPUBoolPbi --------------------------
	.section	.nv.info._Z12printGPUBoolPbi,"",@"SHT_CUDA_INFO"
	.sectionflags	@""
	.align	4


	//----- nvinfo : EIATTR_CUDA_API_VERSION
	.align		4
        /*0000*/ 	.byte	0x04, 0x37
        /*0002*/ 	.short	(.L_144 - .L_143)
.L_143:
        /*0004*/ 	.word	0x00000082


	//----- nvinfo : EIATTR_KPARAM_INFO
	.align		4
.L_144:
        /*0008*/ 	.byte	0x04, 0x17
        /*000a*/ 	.short	(.L_146 - .L_145)
.L_145:
        /*000c*/ 	.word	0x00000000
        /*0010*/ 	.short	0x0001
        /*0012*/ 	.short	0x0008
        /*0014*/ 	.byte	0x00, 0xf0, 0x11, 0x00


	//----- nvinfo : EIATTR_KPARAM_INFO
	.align		4
.L_146:
        /*0018*/ 	.byte	0x04, 0x17
        /*001a*/ 	.short	(.L_148 - .L_147)
.L_147:
        /*001c*/ 	.word	0x00000000
        /*0020*/ 	.short	0x0000
        /*0022*/ 	.short	0x0000
        /*0024*/ 	.byte	0x00, 0xf5, 0x21, 0x00


	//----- nvinfo : EIATTR_SPARSE_MMA_MASK
	.align		4
.L_148:
        /*0028*/ 	.byte	0x03, 0x50
        /*002a*/ 	.short	0x0000


	//----- nvinfo : EIATTR_MAXREG_COUNT
	.align		4
        /*002c*/ 	.byte	0x03, 0x1b
        /*002e*/ 	.short	0x00ff


	//----- nvinfo : EIATTR_EXTERNS
	.align		4
        /*0030*/ 	.byte	0x04, 0x0f
        /*0032*/ 	.short	(.L_150 - .L_149)


	//   ....[0]....
	.align		4
.L_149:
        /*0034*/ 	.word	index@(vprintf)


	//----- nvinfo : EIATTR_MERCURY_ISA_VERSION
	.align		4
.L_150:
        /*0038*/ 	.byte	0x03, 0x5f
        /*003a*/ 	.short	0x0101


	//----- nvinfo : EIATTR_VRC_CTA_INIT_COUNT
	.align		4
        /*003c*/ 	.byte	0x02, 0x4a
	.zero		1
	.zero		1


	//----- nvinfo : EIATTR_SYSCALL_OFFSETS
	.align		4
        /*0040*/ 	.byte	0x04, 0x46
        /*0042*/ 	.short	(.L_152 - .L_151)


	//   ....[0]....
.L_151:
        /*0044*/ 	.word	0x00000250


	//   ....[1]....
        /*0048*/ 	.word	0x000002f0


	//   ....[2]....
        /*004c*/ 	.word	0x00000390


	//   ....[3]....
        /*0050*/ 	.word	0x00000430


	//   ....[4]....
        /*0054*/ 	.word	0x000004d0


	//   ....[5]....
        /*0058*/ 	.word	0x00000570


	//   ....[6]....
        /*005c*/ 	.word	0x00000610


	//   ....[7]....
        /*0060*/ 	.word	0x000006b0


	//   ....[8]....
        /*0064*/ 	.word	0x00000750


	//   ....[9]....
        /*0068*/ 	.word	0x000007f0


	//   ....[10]....
        /*006c*/ 	.word	0x00000890


	//   ....[11]....
        /*0070*/ 	.word	0x00000930


	//   ....[12]....
        /*0074*/ 	.word	0x000009d0


	//   ....[13]....
        /*0078*/ 	.word	0x00000a70


	//   ....[14]....
        /*007c*/ 	.word	0x00000b10


	//   ....[15]....
        /*0080*/ 	.word	0x00000bb0


	//   ....[16]....
        /*0084*/ 	.word	0x00000d50


	//   ....[17]....
        /*0088*/ 	.word	0x00000df0


	//   ....[18]....
        /*008c*/ 	.word	0x00000e90


	//   ....[19]....
        /*0090*/ 	.word	0x00000f30


	//   ....[20]....
        /*0094*/ 	.word	0x00000fd0


	//   ....[21]....
        /*0098*/ 	.word	0x00001070


	//   ....[22]....
        /*009c*/ 	.word	0x00001110


	//   ....[23]....
        /*00a0*/ 	.word	0x000011b0


	//   ....[24]....
        /*00a4*/ 	.word	0x00001300


	//   ....[25]....
        /*00a8*/ 	.word	0x000013a0


	//   ....[26]....
        /*00ac*/ 	.word	0x00001440


	//   ....[27]....
        /*00b0*/ 	.word	0x000014e0


	//   ....[28]....
        /*00b4*/ 	.word	0x00001650


	//   ....[29]....
        /*00b8*/ 	.word	0x00001720


	//----- nvinfo : EIATTR_EXIT_INSTR_OFFSETS
	.align		4
.L_152:
        /*00bc*/ 	.byte	0x04, 0x1c
        /*00be*/ 	.short	(.L_154 - .L_153)


	//   ....[0]....
.L_153:
        /*00c0*/ 	.word	0x00001730


	//----- nvinfo : EIATTR_CRS_STACK_SIZE
	.align		4
.L_154:
        /*00c4*/ 	.byte	0x04, 0x1e
        /*00c6*/ 	.short	(.L_156 - .L_155)
.L_155:
        /*00c8*/ 	.word	0x00000000


	//----- nvinfo : EIATTR_CBANK_PARAM_SIZE
	.align		4
.L_156:
        /*00cc*/ 	.byte	0x03, 0x19
        /*00ce*/ 	.short	0x000c


	//----- nvinfo : EIATTR_PARAM_CBANK
	.align		4
        /*00d0*/ 	.byte	0x04, 0x0a
        /*00d2*/ 	.short	(.L_158 - .L_157)
	.align		4
.L_157:
        /*00d4*/ 	.word	index@(.nv.constant0._Z12printGPUBoolPbi)
        /*00d8*/ 	.short	0x0380
        /*00da*/ 	.short	0x000c


	//----- nvinfo : EIATTR_SW_WAR
	.align		4
.L_158:
        /*00dc*/ 	.byte	0x04, 0x36
        /*00de*/ 	.short	(.L_160 - .L_159)
.L_159:
        /*00e0*/ 	.word	0x00000008
.L_160:


//--------------------- .nv.info._Z16printGPUIntArrayPii --------------------------
	.section	.nv.info._Z16printGPUIntArrayPii,"",@"SHT_CUDA_INFO"
	.sectionflags	@""
	.align	4


	//----- nvinfo : EIATTR_CUDA_API_VERSION
	.align		4
        /*0000*/ 	.byte	0x04, 0x37
        /*0002*/ 	.short	(.L_162 - .L_161)
.L_161:
        /*0004*/ 	.word	0x00000082


	//----- nvinfo : EIATTR_KPARAM_INFO
	.align		4
.L_162:
        /*0008*/ 	.byte	0x04, 0x17
        /*000a*/ 	.short	(.L_164 - .L_163)
.L_163:
        /*000c*/ 	.word	0x00000000
        /*0010*/ 	.short	0x0001
        /*0012*/ 	.short	0x0008
        /*0014*/ 	.byte	0x00, 0xf0, 0x11, 0x00


	//----- nvinfo : EIATTR_KPARAM_INFO
	.align		4
.L_164:
        /*0018*/ 	.byte	0x04, 0x17
        /*001a*/ 	.short	(.L_166 - .L_165)
.L_165:
        /*001c*/ 	.word	0x00000000
        /*0020*/ 	.short	0x0000
        /*0022*/ 	.short	0x0000
        /*0024*/ 	.byte	0x00, 0xf5, 0x21, 0x00


	//----- nvinfo : EIATTR_SPARSE_MMA_MASK
	.align		4
.L_166:
        /*0028*/ 	.byte	0x03, 0x50
        /*002a*/ 	.short	0x0000


	//----- nvinfo : EIATTR_MAXREG_COUNT
	.align		4
        /*002c*/ 	.byte	0x03, 0x1b
        /*002e*/ 	.short	0x00ff


	//----- nvinfo : EIATTR_EXTERNS
	.align		4
        /*0030*/ 	.byte	0x04, 0x0f
        /*0032*/ 	.short	(.L_168 - .L_167)


	//   ....[0]....
	.align		4
.L_167:
        /*0034*/ 	.word	index@(vprintf)


	//----- nvinfo : EIATTR_MERCURY_ISA_VERSION
	.align		4
.L_168:
        /*0038*/ 	.byte	0x03, 0x5f
        /*003a*/ 	.short	0x0101


	//----- nvinfo : EIATTR_VRC_CTA_INIT_COUNT
	.align		4
        /*003c*/ 	.byte	0x02, 0x4a
	.zero		1
	.zero		1


	//----- nvinfo : EIATTR_SYSCALL_OFFSETS
	.align		4
        /*0040*/ 	.byte	0x04, 0x46
        /*0042*/ 	.short	(.L_170 - .L_169)


	//   ....[0]....
.L_169:
        /*0044*/ 	.word	0x00000250


	//   ....[1]....
        /*0048*/ 	.word	0x000002f0


	//   ....[2]....
        /*004c*/ 	.word	0x00000390


	//   ....[3]....
        /*0050*/ 	.word	0x00000430


	//   ....[4]....
        /*0054*/ 	.word	0x000004d0


	//   ....[5]....
        /*0058*/ 	.word	0x00000570


	//   ....[6]....
        /*005c*/ 	.word	0x00000610


	//   ....[7]....
        /*0060*/ 	.word	0x000006b0


	//   ....[8]....
        /*0064*/ 	.word	0x00000750


	//   ....[9]....
        /*0068*/ 	.word	0x000007f0


	//   ....[10]....
        /*006c*/ 	.word	0x00000890


	//   ....[11]....
        /*0070*/ 	.word	0x00000930


	//   ....[12]....
        /*0074*/ 	.word	0x000009d0


	//   ....[13]....
        /*0078*/ 	.word	0x00000a70


	//   ....[14]....
        /*007c*/ 	.word	0x00000b10


	//   ....[15]....
        /*0080*/ 	.word	0x00000bb0


	//   ....[16]....
        /*0084*/ 	.word	0x00000d40


	//   ....[17]....
        /*0088*/ 	.word	0x00000de0


	//   ....[18]....
        /*008c*/ 	.word	0x00000e80


	//   ....[19]....
        /*0090*/ 	.word	0x00000f20


	//   ....[20]....
        /*0094*/ 	.word	0x00000fc0


	//   ....[21]....
        /*0098*/ 	.word	0x00001060


	//   ....[22]....
        /*009c*/ 	.word	0x00001100


	//   ....[23]....
        /*00a0*/ 	.word	0x000011a0


	//   ....[24]....
        /*00a4*/ 	.word	0x000012e0


	//   ....[25]....
        /*00a8*/ 	.word	0x00001380


	//   ....[26]....
        /*00ac*/ 	.word	0x00001420


	//   ....[27]....
        /*00b0*/ 	.word	0x000014c0


	//   ....[28]....
        /*00b4*/ 	.word	0x00001620


	//   ....[29]....
        /*00b8*/ 	.word	0x000016f0


	//----- nvinfo : EIATTR_EXIT_INSTR_OFFSETS
	.align		4
.L_170:
        /*00bc*/ 	.byte	0x04, 0x1c
        /*00be*/ 	.short	(.L_172 - .L_171)


	//   ....[0]....
.L_171:
        /*00c0*/ 	.word	0x00001700


	//----- nvinfo : EIATTR_CRS_STACK_SIZE
	.align		4
.L_172:
        /*00c4*/ 	.byte	0x04, 0x1e
        /*00c6*/ 	.short	(.L_174 - .L_173)
.L_173:
        /*00c8*/ 	.word	0x00000000


	//----- nvinfo : EIATTR_CBANK_PARAM_SIZE
	.align		4
.L_174:
        /*00cc*/ 	.byte	0x03, 0x19
        /*00ce*/ 	.short	0x000c


	//----- nvinfo : EIATTR_PARAM_CBANK
	.align		4
        /*00d0*/ 	.byte	0x04, 0x0a
        /*00d2*/ 	.short	(.L_176 - .L_175)
	.align		4
.L_175:
        /*00d4*/ 	.word	index@(.nv.constant0._Z16printGPUIntArrayPii)
        /*00d8*/ 	.short	0x0380
        /*00da*/ 	.short	0x000c


	//----- nvinfo : EIATTR_SW_WAR
	.align		4
.L_176:
        /*00dc*/ 	.byte	0x04, 0x36
        /*00de*/ 	.short	(.L_178 - .L_177)
.L_177:
        /*00e0*/ 	.word	0x00000008
.L_178:


//--------------------- .nv.info._Z11printGPUIntPi --------------------------
	.section	.nv.info._Z11printGPUIntPi,"",@"SHT_CUDA_INFO"
	.sectionflags	@""
	.align	4


	//----- nvinfo : EIATTR_CUDA_API_VERSION
	.align		4
        /*0000*/ 	.byte	0x04, 0x37
        /*0002*/ 	.short	(.L_180 - .L_179)
.L_179:
        /*0004*/ 	.word	0x00000082


	//----- nvinfo : EIATTR_KPARAM_INFO
	.align		4
.L_180:
        /*0008*/ 	.byte	0x04, 0x17
        /*000a*/ 	.short	(.L_182 - .L_181)
.L_181:
        /*000c*/ 	.word	0x00000000
        /*0010*/ 	.short	0x0000
        /*0012*/ 	.short	0x0000
        /*0014*/ 	.byte	0x00, 0xf5, 0x21, 0x00


	//----- nvinfo : EIATTR_SPARSE_MMA_MASK
	.align		4
.L_182:
        /*0018*/ 	.byte	0x03, 0x50
        /*001a*/ 	.short	0x0000


	//----- nvinfo : EIATTR_MAXREG_COUNT
	.align		4
        /*001c*/ 	.byte	0x03, 0x1b
        /*001e*/ 	.short	0x00ff


	//----- nvinfo : EIATTR_EXTERNS
	.align		4
        /*0020*/ 	.byte	0x04, 0x0f
        /*0022*/ 	.short	(.L_184 - .L_183)


	//   ....[0]....
	.align		4
.L_183:
        /*0024*/ 	.word	index@(vprintf)


	//----- nvinfo : EIATTR_MERCURY_ISA_VERSION
	.align		4
.L_184:
        /*0028*/ 	.byte	0x03, 0x5f
        /*002a*/ 	.short	0x0101


	//----- nvinfo : EIATTR_VRC_CTA_INIT_COUNT
	.align		4
        /*002c*/ 	.byte	0x02, 0x4a
	.zero		1
	.zero		1


	//----- nvinfo : EIATTR_SYSCALL_OFFSETS
	.align		4
        /*0030*/ 	.byte	0x04, 0x46
        /*0032*/ 	.short	(.L_186 - .L_185)


	//   ....[0]....
.L_185:
        /*0034*/ 	.word	0x00000100


	//----- nvinfo : EIATTR_EXIT_INSTR_OFFSETS
	.align		4
.L_186:
        /*0038*/ 	.byte	0x04, 0x1c
        /*003a*/ 	.short	(.L_188 - .L_187)


	//   ....[0]....
.L_187:
        /*003c*/ 	.word	0x00000110


	//----- nvinfo : EIATTR_CBANK_PARAM_SIZE
	.align		4
.L_188:
        /*0040*/ 	.byte	0x03, 0x19
        /*0042*/ 	.short	0x0008


	//----- nvinfo : EIATTR_PARAM_CBANK
	.align		4
        /*0044*/ 	.byte	0x04, 0x0a
        /*0046*/ 	.short	(.L_190 - .L_189)
	.align		4
.L_189:
        /*0048*/ 	.word	index@(.nv.constant0._Z11printGPUIntPi)
        /*004c*/ 	.short	0x0380
        /*004e*/ 	.short	0x0008


	//----- nvinfo : EIATTR_SW_WAR
	.align		4
.L_190:
        /*0050*/ 	.byte	0x04, 0x36
        /*0052*/ 	.short	(.L_192 - .L_191)
.L_191:
        /*0054*/ 	.word	0x00000008
.L_192:


//--------------------- .nv.info._Z8printGPUPii   --------------------------
	.section	.nv.info._Z8printGPUPii,"",@"SHT_CUDA_INFO"
	.sectionflags	@""
	.align	4


	//----- nvinfo : EIATTR_CUDA_API_VERSION
	.align		4
        /*0000*/ 	.byte	0x04, 0x37
        /*0002*/ 	.short	(.L_194 - .L_193)
.L_193:
        /*0004*/ 	.word	0x00000082


	//----- nvinfo : EIATTR_KPARAM_INFO
	.align		4
.L_194:
        /*0008*/ 	.byte	0x04, 0x17
        /*000a*/ 	.short	(.L_196 - .L_195)
.L_195:
        /*000c*/ 	.word	0x00000000
        /*0010*/ 	.short	0x0001
        /*0012*/ 	.short	0x0008
        /*0014*/ 	.byte	0x00, 0xf0, 0x11, 0x00


	//----- nvinfo : EIATTR_KPARAM_INFO
	.align		4
.L_196:
        /*0018*/ 	.byte	0x04, 0x17
        /*001a*/ 	.short	(.L_198 - .L_197)
.L_197:
        /*001c*/ 	.word	0x00000000
        /*0020*/ 	.short	0x0000
        /*0022*/ 	.short	0x0000
        /*0024*/ 	.byte	0x00, 0xf5, 0x21, 0x00


	//----- nvinfo : EIATTR_SPARSE_MMA_MASK
	.align		4
.L_198:
        /*0028*/ 	.byte	0x03, 0x50
        /*002a*/ 	.short	0x0000


	//----- nvinfo : EIATTR_MAXREG_COUNT
	.align		4
        /*002c*/ 	.byte	0x03, 0x1b
        /*002e*/ 	.short	0x00ff


	//----- nvinfo : EIATTR_EXTERNS
	.align		4
        /*0030*/ 	.byte	0x04, 0x0f
        /*0032*/ 	.short	(.L_200 - .L_199)


	//   ....[0]....
	.align		4
.L_199:
        /*0034*/ 	.word	index@(vprintf)


	//----- nvinfo : EIATTR_MERCURY_ISA_VERSION
	.align		4
.L_200:
        /*0038*/ 	.byte	0x03, 0x5f
        /*003a*/ 	.short	0x0101


	//----- nvinfo : EIATTR_VRC_CTA_INIT_COUNT
	.align		4
        /*003c*/ 	.byte	0x02, 0x4a
	.zero		1
	.zero		1


	//----- nvinfo : EIATTR_SYSCALL_OFFSETS
	.align		4
        /*0040*/ 	.byte	0x04, 0x46
        /*0042*/ 	.short	(.L_202 - .L_201)


	//   ....[0]....
.L_201:
        /*0044*/ 	.word	0x00000280


	//   ....[1]....
        /*0048*/ 	.word	0x00000330


	//   ....[2]....
        /*004c*/ 	.word	0x000003d0


	//   ....[3]....
        /*0050*/ 	.word	0x00000470


	//   ....[4]....
        /*0054*/ 	.word	0x00000510


	//   ....[5]....
        /*0058*/ 	.word	0x000005b0


	//   ....[6]....
        /*005c*/ 	.word	0x00000650


	//   ....[7]....
        /*0060*/ 	.word	0x000006f0


	//   ....[8]....
        /*0064*/ 	.word	0x00000790


	//   ....[9]....
        /*0068*/ 	.word	0x00000830


	//   ....[10]....
        /*006c*/ 	.word	0x000008d0


	//   ....[11]....
        /*0070*/ 	.word	0x00000970


	//   ....[12]....
        /*0074*/ 	.word	0x00000a10


	//   ....[13]....
        /*0078*/ 	.word	0x00000ab0


	//   ....[14]....
        /*007c*/ 	.word	0x00000b50


	//   ....[15]....
        /*0080*/ 	.word	0x00000bf0


	//   ....[16]....
        /*0084*/ 	.word	0x00000db0


	//   ....[17]....
        /*0088*/ 	.word	0x00000eb0


	//   ....[18]....
        /*008c*/ 	.word	0x00000f50


	//   ....[19]....
        /*0090*/ 	.word	0x00000ff0


	//   ....[20]....
        /*0094*/ 	.word	0x00001090


	//   ....[21]....
        /*0098*/ 	.word	0x00001130


	//   ....[22]....
        /*009c*/ 	.word	0x000011d0


	//   ....[23]....
        /*00a0*/ 	.word	0x00001270


	//   ....[24]....
        /*00a4*/ 	.word	0x000013c0


	//   ....[25]....
        /*00a8*/ 	.word	0x000014c0


	//   ....[26]....
        /*00ac*/ 	.word	0x00001560


	//   ....[27]....
        /*00b0*/ 	.word	0x00001600


	//   ....[28]....
        /*00b4*/ 	.word	0x00001730


	//   ....[29]....
        /*00b8*/ 	.word	0x00001870


	//   ....[30]....
        /*00bc*/ 	.word	0x00001930


	//   ....[31]....
        /*00c0*/ 	.word	0x000019b0


	//----- nvinfo : EIATTR_EXIT_INSTR_OFFSETS
	.align		4
.L_202:
        /*00c4*/ 	.byte	0x04, 0x1c
        /*00c6*/ 	.short	(.L_204 - .L_203)


	//   ....[0]....
.L_203:
        /*00c8*/ 	.word	0x00000070


	//   ....[1]....
        /*00cc*/ 	.word	0x000019e0


	//----- nvinfo : EIATTR_CRS_STACK_SIZE
	.align		4
.L_204:
        /*00d0*/ 	.byte	0x04, 0x1e
        /*00d2*/ 	.short	(.L_206 - .L_205)
.L_205:
        /*00d4*/ 	.word	0x00000000


	//----- nvinfo : EIATTR_CBANK_PARAM_SIZE
	.align		4
.L_206:
        /*00d8*/ 	.byte	0x03, 0x19
        /*00da*/ 	.short	0x000c


	//----- nvinfo : EIATTR_PARAM_CBANK
	.align		4
        /*00dc*/ 	.byte	0x04, 0x0a
        /*00de*/ 	.short	(.L_208 - .L_207)
	.align		4
.L_207:
        /*00e0*/ 	.word	index@(.nv.constant0._Z8printGPUPii)
        /*00e4*/ 	.short	0x0380
        /*00e6*/ 	.short	0x000c


	//----- nvinfo : EIATTR_SW_WAR
	.align		4
.L_208:
        /*00e8*/ 	.byte	0x04, 0x36
        /*00ea*/ 	.short	(.L_210 - .L_209)
.L_209:
        /*00ec*/ 	.word	0x00000008
.L_210:


//--------------------- .nv.callgraph             --------------------------
	.section	.nv.callgraph,"",@"SHT_CUDA_CALLGRAPH"
	.align	4
	.sectionentsize	8
	.align		4
        /*0000*/ 	.word	0x00000000
	.align		4
        /*0004*/ 	.word	0xffffffff
	.align		4
        /*0008*/ 	.word	index@(_Z12printGPUBoolPbi)
	.align		4
        /*000c*/ 	.word	index@(vprintf)
	.align		4
        /*0010*/ 	.word	index@(_Z16printGPUIntArrayPii)
	.align		4
        /*0014*/ 	.word	index@(vprintf)
	.align		4
        /*0018*/ 	.word	index@(_Z11printGPUIntPi)
	.align		4
        /*001c*/ 	.word	index@(vprintf)
	.align		4
        /*0020*/ 	.word	index@(_Z8printGPUPii)
	.align		4
        /*0024*/ 	.word	index@(vprintf)
	.align		4
        /*0028*/ 	.word	0x00000000
	.align		4
        /*002c*/ 	.word	0xfffffffe
	.align		4
        /*0030*/ 	.word	0x00000000
	.align		4
        /*0034*/ 	.word	0xfffffffd
	.align		4
        /*0038*/ 	.word	0x00000000
	.align		4
        /*003c*/ 	.word	0xfffffffc


//--------------------- .nv.constant4             --------------------------
	.section	.nv.constant4,"a",@progbits
	.align	8
	.align		8
.nv.constant4:
        /*0000*/ 	.dword	$str
	.align		8
        /*0008*/ 	.dword	$str$1
	.align		8
        /*0010*/ 	.dword	$str$2
	.align		8
        /*0018*/ 	.dword	vprintf


//--------------------- .text._Z22kernel_find_level_pathiiPiPbS0_S_iS0_ --------------------------
	.section	.text._Z22kernel_find_level_pathiiPiPbS0_S_iS0_,"ax",@progbits
	.align	128
        .global         _Z22kernel_find_level_pathiiPiPbS0_S_iS0_
        .type           _Z22kernel_find_level_pathiiPiPbS0_S_iS0_,@function
        .size           _Z22kernel_find_level_pathiiPiPbS0_S_iS0_,(.L_x_188 - _Z22kernel_find_level_pathiiPiPbS0_S_iS0_)
        .other          _Z22kernel_find_level_pathiiPiPbS0_S_iS0_,@"STO_CUDA_ENTRY STV_DEFAULT"
_Z22kernel_find_level_pathiiPiPbS0_S_iS0_:
.text._Z22kernel_find_level_pathiiPiPbS0_S_iS0_:
[----:B------:R-:W-:Y:S01]  /*0000*/  LDC R1, c[0x0][0x37c] ;  /* 0x0000df00ff017b82 */ /* 0x000fe20000000800 */
[----:B------:R-:W0:Y:S07]  /*0010*/  S2R R3, SR_TID.X ;  /* 0x0000000000037919 */ /* 0x000e2e0000002100 */
[----:B------:R-:W0:Y:S01]  /*0020*/  S2UR UR4, SR_CTAID.X ;  /* 0x00000000000479c3 */ /* 0x000e220000002500 */
[----:B------:R-:W1:Y:S01]  /*0030*/  LDCU.64 UR12, c[0x0][0x390] ;  /* 0x00007200ff0c77ac */ /* 0x000e620008000a00 */
[----:B------:R-:W2:Y:S06]  /*0040*/  LDCU.64 UR8, c[0x0][0x358] ;  /* 0x00006b00ff0877ac */ /* 0x000eac0008000a00 */
[----:B------:R-:W0:Y:S02]  /*0050*/  LDC R0, c[0x0][0x360] ;  /* 0x0000d800ff007b82 */ /* 0x000e240000000800 */
[----:B0-----:R-:W-:-:S05]  /*0060*/  IMAD R0, R0, UR4, R3 ;  /* 0x0000000400007c24 */ /* 0x001fca000f8e0203 */
[----:B-1----:R-:W-:-:S04]  /*0070*/  IADD3 R4, P0, PT, R0, UR12, RZ ;  /* 0x0000000c00047c10 */ /* 0x002fc8000ff1e0ff */
[----:B------:R-:W-:-:S05]  /*0080*/  LEA.HI.X.SX32 R5, R0, UR13, 0x1, P0 ;  /* 0x0000000d00057c11 */ /* 0x000fca00080f0eff */
[----:B--2---:R-:W2:Y:S02]  /*0090*/  LDG.E.U8 R2, desc[UR8][R4.64] ;  /* 0x0000000804027981 */ /* 0x004ea4000c1e1100 */
[----:B--2---:R-:W-:-:S13]  /*00a0*/  ISETP.NE.AND P0, PT, R2, RZ, PT ;  /* 0x000000ff0200720c */ /* 0x004fda0003f05270 */
[----:B------:R-:W-:Y:S05]  /*00b0*/  @!P0 EXIT ;  /* 0x000000000000894d */ /* 0x000fea0003800000 */
[----:B------:R-:W0:Y:S01]  /*00c0*/  LDCU UR14, c[0x0][0x380] ;  /* 0x00007000ff0e77ac */ /* 0x000e220008000800 */
[----:B------:R1:W-:Y:S01]  /*00d0*/  STG.E.U8 desc[UR8][R4.64], RZ ;  /* 0x000000ff04007986 */ /* 0x0003e2000c101108 */
[----:B------:R-:W-:Y:S01]  /*00e0*/  BSSY.RECONVERGENT B1, `(.L_x_0) ;  /* 0x000008e000017945 */ /* 0x000fe20003800200 */
[----:B------:R-:W-:Y:S01]  /*00f0*/  IMAD.MOV.U32 R3, RZ, RZ, RZ ;  /* 0x000000ffff037224 */ /* 0x000fe200078e00ff */
[----:B0-----:R-:W-:-:S04]  /*0100*/  VIMNMX R7, PT, PT, R0, UR14, PT ;  /* 0x0000000e00077c48 */ /* 0x001fc8000bfe0100 */
[----:B------:R-:W-:-:S13]  /*0110*/  ISETP.GE.AND P0, PT, R7, 0x1, PT ;  /* 0x000000010700780c */ /* 0x000fda0003f06270 */
[----:B-1----:R-:W-:Y:S05]  /*0120*/  @!P0 BRA `(.L_x_1) ;  /* 0x0000000800248947 */ /* 0x002fea0003800000 */
[C---:B------:R-:W-:Y:S01]  /*0130*/  ISETP.GE.U32.AND P0, PT, R7.reuse, 0x4, PT ;  /* 0x000000040700780c */ /* 0x040fe20003f06070 */
[----:B------:R-:W-:Y:S01]  /*0140*/  BSSY.RECONVERGENT B0, `(.L_x_2) ;  /* 0x000005c000007945 */ /* 0x000fe20003800200 */
[----:B------:R-:W-:Y:S01]  /*0150*/  IMAD R4, R0, UR14, RZ ;  /* 0x0000000e00047c24 */ /* 0x000fe2000f8e02ff */
[----:B------:R-:W-:Y:S01]  /*0160*/  LOP3.LUT R2, R7, 0x3, RZ, 0xc0, !PT ;  /* 0x0000000307027812 */ /* 0x000fe200078ec0ff */
[----:B------:R-:W-:-:S09]  /*0170*/  IMAD.MOV.U32 R3, RZ, RZ, RZ ;  /* 0x000000ffff037224 */ /* 0x000fd200078e00ff */
[----:B------:R-:W-:Y:S05]  /*0180*/  @!P0 BRA `(.L_x_3) ;  /* 0x00000004005c8947 */ /* 0x000fea0003800000 */
[----:B------:R-:W0:Y:S01]  /*0190*/  LDCU.64 UR6, c[0x0][0x398] ;  /* 0x00007300ff0677ac */ /* 0x000e220008000a00 */
[----:B------:R-:W1:Y:S01]  /*01a0*/  LDC.64 R8, c[0x0][0x388] ;  /* 0x0000e200ff087b82 */ /* 0x000e620000000a00 */
[----:B------:R-:W-:Y:S01]  /*01b0*/  LOP3.LUT R3, R7, 0x7ffffffc, RZ, 0xc0, !PT ;  /* 0x7ffffffc07037812 */ /* 0x000fe200078ec0ff */
[----:B------:R-:W-:Y:S01]  /*01c0*/  IMAD.MOV.U32 R17, RZ, RZ, R4 ;  /* 0x000000ffff117224 */ /* 0x000fe200078e0004 */
[----:B------:R-:W2:Y:S03]  /*01d0*/  LDCU.64 UR4, c[0x0][0x3a0] ;  /* 0x00007400ff0477ac */ /* 0x000ea60008000a00 */
[----:B------:R-:W-:Y:S01]  /*01e0*/  IMAD.MOV R5, RZ, RZ, -R3 ;  /* 0x000000ffff057224 */ /* 0x000fe200078e0a03 */
[----:B0-----:R-:W-:-:S04]  /*01f0*/  UIADD3 UR6, UP1, UPT, UR6, 0x1, URZ ;  /* 0x0000000106067890 */ /* 0x001fc8000ff3e0ff */
[----:B------:R-:W-:Y:S02]  /*0200*/  UIADD3.X UR7, UPT, UPT, URZ, UR7, URZ, UP1, !UPT ;  /* 0x00000007ff077290 */ /* 0x000fe40008ffe4ff */
[----:B--2---:R-:W-:Y:S01]  /*0210*/  UIADD3 UR4, UP0, UPT, UR4, 0x8, URZ ;  /* 0x0000000804047890 */ /* 0x004fe2000ff1e0ff */
[----:B-1----:R-:W-:Y:S01]  /*0220*/  IADD3 R6, P0, PT, R8, 0x8, RZ ;  /* 0x0000000808067810 */ /* 0x002fe20007f1e0ff */
[----:B------:R-:W-:Y:S01]  /*0230*/  UIADD3 UR10, UP1, UPT, UR12, 0x1, URZ ;  /* 0x000000010c0a7890 */ /* 0x000fe2000ff3e0ff */
[----:B------:R-:W-:Y:S01]  /*0240*/  MOV R8, UR6 ;  /* 0x0000000600087c02 */ /* 0x000fe20008000f00 */
[----:B------:R-:W-:Y:S02]  /*0250*/  UIADD3.X UR5, UPT, UPT, URZ, UR5, URZ, UP0, !UPT ;  /* 0x00000005ff057290 */ /* 0x000fe400087fe4ff */
[----:B------:R-:W-:Y:S01]  /*0260*/  UIADD3.X UR11, UPT, UPT, URZ, UR13, URZ, UP1, !UPT ;  /* 0x0000000dff0b7290 */ /* 0x000fe20008ffe4ff */
[----:B------:R-:W-:Y:S02]  /*0270*/  IMAD.X R7, RZ, RZ, R9, P0 ;  /* 0x000000ffff077224 */ /* 0x000fe400000e0609 */
[----:B------:R-:W-:-:S02]  /*0280*/  IMAD.U32 R12, RZ, RZ, UR10 ;  /* 0x0000000aff0c7e24 */ /* 0x000fc4000f8e00ff */
[----:B------:R-:W-:Y:S02]  /*0290*/  IMAD.U32 R10, RZ, RZ, UR4 ;  /* 0x00000004ff0a7e24 */ /* 0x000fe4000f8e00ff */
[----:B------:R-:W-:Y:S02]  /*02a0*/  IMAD.U32 R13, RZ, RZ, UR11 ;  /* 0x0000000bff0d7e24 */ /* 0x000fe4000f8e00ff */
[----:B------:R-:W-:Y:S02]  /*02b0*/  IMAD.U32 R9, RZ, RZ, UR7 ;  /* 0x00000007ff097e24 */ /* 0x000fe4000f8e00ff */
[----:B------:R-:W-:-:S07]  /*02c0*/  IMAD.U32 R11, RZ, RZ, UR5 ;  /* 0x00000005ff0b7e24 */ /* 0x000fce000f8e00ff */
.L_x_12:
[----:B------:R-:W-:-:S05]  /*02d0*/  IMAD.WIDE R14, R17, 0x4, R6 ;  /* 0x00000004110e7825 */ /* 0x000fca00078e0206 */
[----:B------:R-:W2:Y:S01]  /*02e0*/  LDG.E R16, desc[UR8][R14.64+-0x8] ;  /* 0xfffff8080e107981 */ /* 0x000ea2000c1e1900 */
[----:B------:R-:W-:Y:S01]  /*02f0*/  BSSY.RECONVERGENT B2, `(.L_x_4) ;  /* 0x000000c000027945 */ /* 0x000fe20003800200 */
[----:B--2---:R-:W-:-:S13]  /*0300*/  ISETP.GE.AND P0, PT, R16, 0x1, PT ;  /* 0x000000011000780c */ /* 0x004fda0003f06270 */
[----:B------:R-:W-:Y:S05]  /*0310*/  @!P0 BRA `(.L_x_5) ;  /* 0x0000000000248947 */ /* 0x000fea0003800000 */
[----:B------:R-:W2:Y:S02]  /*0320*/  LDG.E.U8 R16, desc[UR8][R8.64+-0x1] ;  /* 0xffffff0808107981 */ /* 0x000ea4000c1e1100 */
[----:B--2---:R-:W-:Y:S01]  /*0330*/  ISETP.NE.AND P0, PT, R16, RZ, PT ;  /* 0x000000ff1000720c */ /* 0x004fe20003f05270 */
[----:B------:R-:W-:-:S12]  /*0340*/  IMAD.MOV.U32 R16, RZ, RZ, 0x1 ;  /* 0x00000001ff107424 */ /* 0x000fd800078e00ff */
[----:B------:R-:W0:Y:S01]  /*0350*/  @!P0 LDC R21, c[0x0][0x3a8] ;  /* 0x0000ea00ff158b82 */ /* 0x000e220000000800 */
[----:B------:R1:W-:Y:S04]  /*0360*/  @!P0 STG.E.U8 desc[UR8][R12.64+-0x1], R16 ;  /* 0xffffff100c008986 */ /* 0x0003e8000c101108 */
[----:B------:R1:W-:Y:S03]  /*0370*/  @!P0 STG.E.U8 desc[UR8][R8.64+-0x1], R16 ;  /* 0xffffff1008008986 */ /* 0x0003e6000c101108 */
[----:B------:R-:W2:Y:S01]  /*0380*/  @!P0 LDC.64 R18, c[0x0][0x3b0] ;  /* 0x0000ec00ff128b82 */ /* 0x000ea20000000a00 */
[----:B0-----:R1:W-:Y:S04]  /*0390*/  @!P0 STG.E desc[UR8][R10.64+-0x8], R21 ;  /* 0xfffff8150a008986 */ /* 0x0013e8000c101908 */
[----:B--2---:R1:W-:Y:S02]  /*03a0*/  @!P0 STG.E.U8 desc[UR8][R18.64], RZ ;  /* 0x000000ff12008986 */ /* 0x0043e4000c101108 */
.L_x_5:
[----:B------:R-:W-:Y:S05]  /*03b0*/  BSYNC.RECONVERGENT B2 ;  /* 0x0000000000027941 */ /* 0x000fea0003800200 */
.L_x_4:
[----:B-1----:R-:W2:Y:S01]  /*03c0*/  LDG.E R16, desc[UR8][R14.64+-0x4] ;  /* 0xfffffc080e107981 */ /* 0x002ea2000c1e1900 */
[----:B------:R-:W-:Y:S01]  /*03d0*/  BSSY.RECONVERGENT B2, `(.L_x_6) ;  /* 0x000000c000027945 */ /* 0x000fe20003800200 */
[----:B--2---:R-:W-:-:S13]  /*03e0*/  ISETP.GE.AND P0, PT, R16, 0x1, PT ;  /* 0x000000011000780c */ /* 0x004fda0003f06270 */
[----:B------:R-:W-:Y:S05]  /*03f0*/  @!P0 BRA `(.L_x_7) ;  /* 0x0000000000248947 */ /* 0x000fea0003800000 */
[----:B------:R-:W2:Y:S02]  /*0400*/  LDG.E.U8 R16, desc[UR8][R8.64] ;  /* 0x0000000808107981 */ /* 0x000ea4000c1e1100 */
[----:B--2---:R-:W-:Y:S01]  /*0410*/  ISETP.NE.AND P0, PT, R16, RZ, PT ;  /* 0x000000ff1000720c */ /* 0x004fe20003f05270 */
[----:B------:R-:W-:-:S12]  /*0420*/  HFMA2 R16, -RZ, RZ, 0, 5.9604644775390625e-08 ;  /* 0x00000001ff107431 */ /* 0x000fd800000001ff */
[----:B------:R-:W0:Y:S01]  /*0430*/  @!P0 LDC R21, c[0x0][0x3a8] ;  /* 0x0000ea00ff158b82 */ /* 0x000e220000000800 */
[----:B------:R1:W-:Y:S04]  /*0440*/  @!P0 STG.E.U8 desc[UR8][R12.64], R16 ;  /* 0x000000100c008986 */ /* 0x0003e8000c101108 */
[----:B------:R1:W-:Y:S03]  /*0450*/  @!P0 STG.E.U8 desc[UR8][R8.64], R16 ;  /* 0x0000001008008986 */ /* 0x0003e6000c101108 */
[----:B------:R-:W2:Y:S01]  /*0460*/  @!P0 LDC.64 R18, c[0x0][0x3b0] ;  /* 0x0000ec00ff128b82 */ /* 0x000ea20000000a00 */
[----:B0-----:R1:W-:Y:S04]  /*0470*/  @!P0 STG.E desc[UR8][R10.64+-0x4], R21 ;  /* 0xfffffc150a008986 */ /* 0x0013e8000c101908 */
[----:B--2---:R1:W-:Y:S02]  /*0480*/  @!P0 STG.E.U8 desc[UR8][R18.64], RZ ;  /* 0x000000ff12008986 */ /* 0x0043e4000c101108 */
.L_x_7:
[----:B------:R-:W-:Y:S05]  /*0490*/  BSYNC.RECONVERGENT B2 ;  /* 0x0000000000027941 */ /* 0x000fea0003800200 */
.L_x_6:
[----:B-1----:R-:W2:Y:S01]  /*04a0*/  LDG.E R16, desc[UR8][R14.64] ;  /* 0x000000080e107981 */ /* 0x002ea2000c1e1900 */
        /* <DEDUP_REMOVED lines=12> */
.L_x_9:
[----:B------:R-:W-:Y:S05]  /*0570*/  BSYNC.RECONVERGENT B2 ;  /* 0x0000000000027941 */ /* 0x000fea0003800200 */
.L_x_8:
[----:B------:R-:W2:Y:S01]  /*0580*/  LDG.E R14, desc[UR8][R14.64+0x4] ;  /* 0x000004080e0e7981 */ /* 0x000ea2000c1e1900 */
[----:B------:R-:W-:Y:S01]  /*0590*/  VIADD R5, R5, 0x4 ;  /* 0x0000000405057836 */ /* 0x000fe20000000000 */
[----:B------:R-:W-:Y:S04]  /*05a0*/  BSSY.RECONVERGENT B2, `(.L_x_10) ;  /* 0x000000d000027945 */ /* 0x000fe80003800200 */
[----:B------:R-:W-:Y:S02]  /*05b0*/  ISETP.NE.AND P0, PT, R5, RZ, PT ;  /* 0x000000ff0500720c */ /* 0x000fe40003f05270 */
[----:B--2---:R-:W-:-:S13]  /*05c0*/  ISETP.GE.AND P1, PT, R14, 0x1, PT ;  /* 0x000000010e00780c */ /* 0x004fda0003f26270 */
[----:B------:R-:W-:Y:S05]  /*05d0*/  @!P1 BRA `(.L_x_11) ;  /* 0x0000000000249947 */ /* 0x000fea0003800000 */
[----:B------:R-:W2:Y:S01]  /*05e0*/  LDG.E.U8 R14, desc[UR8][R8.64+0x2] ;  /* 0x00000208080e7981 */ /* 0x000ea2000c1e1100 */
[----:B-1----:R-:W-:Y:S01]  /*05f0*/  IMAD.MOV.U32 R16, RZ, RZ, 0x1 ;  /* 0x00000001ff107424 */ /* 0x002fe200078e00ff */
[----:B--2---:R-:W-:-:S13]  /*0600*/  ISETP.NE.AND P1, PT, R14, RZ, PT ;  /* 0x000000ff0e00720c */ /* 0x004fda0003f25270 */
[----:B------:R-:W0:Y:S01]  /*0610*/  @!P1 LDC R19, c[0x0][0x3a8] ;  /* 0x0000ea00ff139b82 */ /* 0x000e220000000800 */
[----:B------:R2:W-:Y:S04]  /*0620*/  @!P1 STG.E.U8 desc[UR8][R12.64+0x2], R16 ;  /* 0x000002100c009986 */ /* 0x0005e8000c101108 */
[----:B------:R2:W-:Y:S03]  /*0630*/  @!P1 STG.E.U8 desc[UR8][R8.64+0x2], R16 ;  /* 0x0000021008009986 */ /* 0x0005e6000c101108 */
[----:B------:R-:W1:Y:S01]  /*0640*/  @!P1 LDC.64 R14, c[0x0][0x3b0] ;  /* 0x0000ec00ff0e9b82 */ /* 0x000e620000000a00 */
[----:B0-----:R2:W-:Y:S04]  /*0650*/  @!P1 STG.E desc[UR8][R10.64+0x4], R19 ;  /* 0x000004130a009986 */ /* 0x0015e8000c101908 */
[----:B-1----:R2:W-:Y:S02]  /*0660*/  @!P1 STG.E.U8 desc[UR8][R14.64], RZ ;  /* 0x000000ff0e009986 */ /* 0x0025e4000c101108 */
.L_x_11:
[----:B------:R-:W-:Y:S05]  /*0670*/  BSYNC.RECONVERGENT B2 ;  /* 0x0000000000027941 */ /* 0x000fea0003800200 */
.L_x_10:
[----:B-12---:R-:W-:Y:S01]  /*0680*/  IADD3 R8, P1, PT, R8, 0x4, RZ ;  /* 0x0000000408087810 */ /* 0x006fe20007f3e0ff */
[----:B------:R-:W-:Y:S01]  /*0690*/  VIADD R17, R17, 0x4 ;  /* 0x0000000411117836 */ /* 0x000fe20000000000 */
[----:B------:R-:W-:Y:S02]  /*06a0*/  IADD3 R10, P2, PT, R10, 0x10, RZ ;  /* 0x000000100a0a7810 */ /* 0x000fe40007f5e0ff */
[----:B------:R-:W-:Y:S01]  /*06b0*/  IADD3 R12, P3, PT, R12, 0x4, RZ ;  /* 0x000000040c0c7810 */ /* 0x000fe20007f7e0ff */
[----:B------:R-:W-:Y:S02]  /*06c0*/  IMAD.X R9, RZ, RZ, R9, P1 ;  /* 0x000000ffff097224 */ /* 0x000fe400008e0609 */
[----:B------:R-:W-:Y:S01]  /*06d0*/  IMAD.X R11, RZ, RZ, R11, P2 ;  /* 0x000000ffff0b7224 */ /* 0x000fe200010e060b */
[----:B------:R-:W-:Y:S01]  /*06e0*/  IADD3.X R13, PT, PT, RZ, R13, RZ, P3, !PT ;  /* 0x0000000dff0d7210 */ /* 0x000fe20001ffe4ff */
[----:B------:R-:W-:Y:S08]  /*06f0*/  @P0 BRA `(.L_x_12) ;  /* 0xfffffff800f40947 */ /* 0x000ff0000383ffff */
.L_x_3:
[----:B------:R-:W-:Y:S05]  /*0700*/  BSYNC.RECONVERGENT B0 ;  /* 0x0000000000007941 */ /* 0x000fea0003800200 */
.L_x_2:
[----:B------:R-:W-:-:S13]  /*0710*/  ISETP.NE.AND P0, PT, R2, RZ, PT ;  /* 0x000000ff0200720c */ /* 0x000fda0003f05270 */
[----:B------:R-:W-:Y:S05]  /*0720*/  @!P0 BRA `(.L_x_1) ;  /* 0x0000000000a48947 */ /* 0x000fea0003800000 */
[----:B------:R-:W0:Y:S01]  /*0730*/  LDC.64 R12, c[0x0][0x3a0] ;  /* 0x0000e800ff0c7b82 */ /* 0x000e220000000a00 */
[----:B------:R-:W1:Y:S01]  /*0740*/  LDCU.128 UR4, c[0x0][0x390] ;  /* 0x00007200ff0477ac */ /* 0x000e620008000c00 */
[----:B------:R-:W-:-:S06]  /*0750*/  IMAD.IADD R15, R3, 0x1, R4 ;  /* 0x00000001030f7824 */ /* 0x000fcc00078e0204 */
[----:B------:R-:W2:Y:S08]  /*0760*/  LDC R9, c[0x0][0x3a8] ;  /* 0x0000ea00ff097b82 */ /* 0x000eb00000000800 */
[----:B------:R-:W3:Y:S01]  /*0770*/  LDC.64 R6, c[0x0][0x388] ;  /* 0x0000e200ff067b82 */ /* 0x000ee20000000a00 */
[C---:B-1----:R-:W-:Y:S02]  /*0780*/  IADD3 R10, P0, PT, R3.reuse, UR4, RZ ;  /* 0x00000004030a7c10 */ /* 0x042fe4000ff1e0ff */
[C---:B------:R-:W-:Y:S01]  /*0790*/  IADD3 R8, P1, PT, R3.reuse, UR6, RZ ;  /* 0x0000000603087c10 */ /* 0x040fe2000ff3e0ff */
[C---:B0-----:R-:W-:Y:S01]  /*07a0*/  IMAD.WIDE.U32 R12, R3.reuse, 0x4, R12 ;  /* 0x00000004030c7825 */ /* 0x041fe200078e000c */
[----:B------:R-:W-:-:S03]  /*07b0*/  IADD3 R3, PT, PT, R3, R2, RZ ;  /* 0x0000000203037210 */ /* 0x000fc60007ffe0ff */
[----:B------:R-:W-:Y:S02]  /*07c0*/  IMAD.X R11, RZ, RZ, UR5, P0 ;  /* 0x00000005ff0b7e24 */ /* 0x000fe400080e06ff */
[----:B------:R-:W-:Y:S02]  /*07d0*/  IMAD.X R17, RZ, RZ, UR7, P1 ;  /* 0x00000007ff117e24 */ /* 0x000fe400088e06ff */
[----:B------:R-:W-:Y:S02]  /*07e0*/  IMAD.MOV.U32 R19, RZ, RZ, R13 ;  /* 0x000000ffff137224 */ /* 0x000fe400078e000d */
[----:B--2---:R-:W-:-:S07]  /*07f0*/  IMAD.MOV R2, RZ, RZ, -R2 ;  /* 0x000000ffff027224 */ /* 0x004fce00078e0a02 */
.L_x_15:
[----:B---3--:R-:W-:-:S05]  /*0800*/  IMAD.WIDE R4, R15, 0x4, R6 ;  /* 0x000000040f047825 */ /* 0x008fca00078e0206 */
[----:B------:R0:W2:Y:S01]  /*0810*/  LDG.E R13, desc[UR8][R4.64] ;  /* 0x00000008040d7981 */ /* 0x0000a2000c1e1900 */
[----:B------:R-:W-:Y:S01]  /*0820*/  VIADD R2, R2, 0x1 ;  /* 0x0000000102027836 */ /* 0x000fe20000000000 */
[----:B------:R-:W-:Y:S04]  /*0830*/  BSSY.RECONVERGENT B0, `(.L_x_13) ;  /* 0x0000011000007945 */ /* 0x000fe80003800200 */
[----:B------:R-:W-:Y:S01]  /*0840*/  ISETP.NE.AND P0, PT, R2, RZ, PT ;  /* 0x000000ff0200720c */ /* 0x000fe20003f05270 */
[----:B0-----:R-:W-:Y:S02]  /*0850*/  IMAD.MOV.U32 R4, RZ, RZ, R8 ;  /* 0x000000ffff047224 */ /* 0x001fe400078e0008 */
[----:B------:R-:W-:-:S03]  /*0860*/  IMAD.MOV.U32 R5, RZ, RZ, R17 ;  /* 0x000000ffff057224 */ /* 0x000fc600078e0011 */
[----:B------:R-:W-:Y:S02]  /*0870*/  IADD3 R8, P1, PT, R4, 0x1, RZ ;  /* 0x0000000104087810 */ /* 0x000fe40007f3e0ff */
[----:B--2---:R-:W-:-:S13]  /*0880*/  ISETP.GE.AND P2, PT, R13, 0x1, PT ;  /* 0x000000010d00780c */ /* 0x004fda0003f46270 */
[----:B------:R-:W-:Y:S05]  /*0890*/  @!P2 BRA `(.L_x_14) ;  /* 0x000000000028a947 */ /* 0x000fea0003800000 */
[----:B------:R-:W2:Y:S02]  /*08a0*/  LDG.E.U8 R13, desc[UR8][R4.64] ;  /* 0x00000008040d7981 */ /* 0x000ea4000c1e1100 */
[----:B--2---:R-:W-:-:S13]  /*08b0*/  ISETP.NE.AND P2, PT, R13, RZ, PT ;  /* 0x000000ff0d00720c */ /* 0x004fda0003f45270 */
[----:B------:R-:W-:Y:S05]  /*08c0*/  @P2 BRA `(.L_x_14) ;  /* 0x00000000001c2947 */ /* 0x000fea0003800000 */
[----:B------:R-:W0:Y:S01]  /*08d0*/  LDC.64 R16, c[0x0][0x3b0] ;  /* 0x0000ec00ff107b82 */ /* 0x000e220000000a00 */
[----:B------:R-:W-:Y:S01]  /*08e0*/  IMAD.MOV.U32 R14, RZ, RZ, 0x1 ;  /* 0x00000001ff0e7424 */ /* 0x000fe200078e00ff */
[----:B------:R-:W-:-:S04]  /*08f0*/  MOV R13, R19 ;  /* 0x00000013000d7202 */ /* 0x000fc80000000f00 */
[----:B------:R1:W-:Y:S04]  /*0900*/  STG.E.U8 desc[UR8][R10.64], R14 ;  /* 0x0000000e0a007986 */ /* 0x0003e8000c101108 */
[----:B------:R1:W-:Y:S04]  /*0910*/  STG.E.U8 desc[UR8][R4.64], R14 ;  /* 0x0000000e04007986 */ /* 0x0003e8000c101108 */
[----:B------:R1:W-:Y:S04]  /*0920*/  STG.E desc[UR8][R12.64], R9 ;  /* 0x000000090c007986 */ /* 0x0003e8000c101908 */
[----:B0-----:R1:W-:Y:S02]  /*0930*/  STG.E.U8 desc[UR8][R16.64], RZ ;  /* 0x000000ff10007986 */ /* 0x0013e4000c101108 */
.L_x_14:
[----:B------:R-:W-:Y:S05]  /*0940*/  BSYNC.RECONVERGENT B0 ;  /* 0x0000000000007941 */ /* 0x000fea0003800200 */
.L_x_13:
[----:B-1----:R-:W-:Y:S01]  /*0950*/  IADD3 R12, P2, PT, R12, 0x4, RZ ;  /* 0x000000040c0c7810 */ /* 0x002fe20007f5e0ff */
[----:B------:R-:W-:Y:S01]  /*0960*/  IMAD.X R17, RZ, RZ, R5, P1 ;  /* 0x000000ffff117224 */ /* 0x000fe200008e0605 */
[----:B------:R-:W-:Y:S01]  /*0970*/  IADD3 R10, P3, PT, R10, 0x1, RZ ;  /* 0x000000010a0a7810 */ /* 0x000fe20007f7e0ff */
[----:B------:R-:W-:Y:S02]  /*0980*/  VIADD R15, R15, 0x1 ;  /* 0x000000010f0f7836 */ /* 0x000fe40000000000 */
[----:B------:R-:W-:Y:S02]  /*0990*/  IMAD.X R19, RZ, RZ, R19, P2 ;  /* 0x000000ffff137224 */ /* 0x000fe400010e0613 */
[----:B------:R-:W-:Y:S01]  /*09a0*/  IMAD.X R11, RZ, RZ, R11, P3 ;  /* 0x000000ffff0b7224 */ /* 0x000fe200018e060b */
[----:B------:R-:W-:Y:S07]  /*09b0*/  @P0 BRA `(.L_x_15) ;  /* 0xfffffffc00900947 */ /* 0x000fee000383ffff */
.L_x_1:
[----:B------:R-:W-:Y:S05]  /*09c0*/  BSYNC.RECONVERGENT B1 ;  /* 0x0000000000017941 */ /* 0x000fea0003800200 */
.L_x_0:
[----:B------:R-:W0:Y:S01]  /*09d0*/  LDCU UR4, c[0x0][0x380] ;  /* 0x00007000ff0477ac */ /* 0x000e220008000800 */
[----:B------:R-:W-:Y:S01]  /*09e0*/  BSSY.RECONVERGENT B0, `(.L_x_16) ;  /* 0x0000020000007945 */ /* 0x000fe20003800200 */
[----:B0-----:R-:W-:-:S13]  /*09f0*/  ISETP.GE.AND P0, PT, R3, UR4, PT ;  /* 0x0000000403007c0c */ /* 0x001fda000bf06270 */
[----:B------:R-:W-:Y:S05]  /*0a00*/  @P0 BRA `(.L_x_17) ;  /* 0x0000000000740947 */ /* 0x000fea0003800000 */
[----:B------:R-:W-:Y:S01]  /*0a10*/  ISETP.NE.AND P0, PT, R3, R0, PT ;  /* 0x000000000300720c */ /* 0x000fe20003f05270 */
[----:B------:R-:W-:-:S12]  /*0a20*/  BSSY.RECONVERGENT B1, `(.L_x_18) ;  /* 0x000001a000017945 */ /* 0x000fd80003800200 */
[----:B------:R-:W-:Y:S05]  /*0a30*/  @!P0 BRA `(.L_x_19) ;  /* 0x0000000000608947 */ /* 0x000fea0003800000 */
[----:B------:R-:W0:Y:S01]  /*0a40*/  LDC.64 R4, c[0x0][0x388] ;  /* 0x0000e200ff047b82 */ /* 0x000e220000000a00 */
[----:B------:R-:W-:-:S04]  /*0a50*/  IMAD R7, R0, UR4, R3 ;  /* 0x0000000400077c24 */ /* 0x000fc8000f8e0203 */
[----:B0-----:R-:W-:-:S06]  /*0a60*/  IMAD.WIDE R4, R7, 0x4, R4 ;  /* 0x0000000407047825 */ /* 0x001fcc00078e0204 */
[----:B------:R-:W2:Y:S02]  /*0a70*/  LDG.E R4, desc[UR8][R4.64] ;  /* 0x0000000804047981 */ /* 0x000ea4000c1e1900 */
[----:B--2---:R-:W-:-:S13]  /*0a80*/  ISETP.GE.AND P0, PT, R4, 0x1, PT ;  /* 0x000000010400780c */ /* 0x004fda0003f06270 */
[----:B------:R-:W-:Y:S05]  /*0a90*/  @!P0 BRA `(.L_x_19) ;  /* 0x0000000000488947 */ /* 0x000fea0003800000 */
[----:B------:R-:W0:Y:S02]  /*0aa0*/  LDCU.64 UR6, c[0x0][0x398] ;  /* 0x00007300ff0677ac */ /* 0x000e240008000a00 */
[----:B0-----:R-:W-:-:S05]  /*0ab0*/  IADD3 R6, P0, PT, R3, UR6, RZ ;  /* 0x0000000603067c10 */ /* 0x001fca000ff1e0ff */
[----:B------:R-:W-:-:S05]  /*0ac0*/  IMAD.X R7, RZ, RZ, UR7, P0 ;  /* 0x00000007ff077e24 */ /* 0x000fca00080e06ff */
[----:B------:R-:W2:Y:S02]  /*0ad0*/  LDG.E.U8 R2, desc[UR8][R6.64] ;  /* 0x0000000806027981 */ /* 0x000ea4000c1e1100 */
[----:B--2---:R-:W-:-:S13]  /*0ae0*/  ISETP.NE.AND P0, PT, R2, RZ, PT ;  /* 0x000000ff0200720c */ /* 0x004fda0003f05270 */
[----:B------:R-:W-:Y:S05]  /*0af0*/  @P0 BRA `(.L_x_19) ;  /* 0x0000000000300947 */ /* 0x000fea0003800000 */
[----:B------:R-:W0:Y:S01]  /*0b00*/  LDCU.64 UR6, c[0x0][0x390] ;  /* 0x00007200ff0677ac */ /* 0x000e220008000a00 */
[----:B------:R-:W1:Y:S01]  /*0b10*/  LDC.64 R8, c[0x0][0x3a0] ;  /* 0x0000e800ff087b82 */ /* 0x000e620000000a00 */
[----:B------:R-:W-:-:S07]  /*0b20*/  HFMA2 R2, -RZ, RZ, 0, 5.9604644775390625e-08 ;  /* 0x00000001ff027431 */ /* 0x000fce00000001ff */
[----:B------:R-:W2:Y:S08]  /*0b30*/  LDC R11, c[0x0][0x3a8] ;  /* 0x0000ea00ff0b7b82 */ /* 0x000eb00000000800 */
[----:B------:R-:W3:Y:S01]  /*0b40*/  LDC.64 R12, c[0x0][0x3b0] ;  /* 0x0000ec00ff0c7b82 */ /* 0x000ee20000000a00 */
[----:B0-----:R-:W-:-:S05]  /*0b50*/  IADD3 R4, P0, PT, R3, UR6, RZ ;  /* 0x0000000603047c10 */ /* 0x001fca000ff1e0ff */
[----:B------:R-:W-:Y:S02]  /*0b60*/  IMAD.X R5, RZ, RZ, UR7, P0 ;  /* 0x00000007ff057e24 */ /* 0x000fe400080e06ff */
[----:B-1----:R-:W-:-:S03]  /*0b70*/  IMAD.WIDE.U32 R8, R3, 0x4, R8 ;  /* 0x0000000403087825 */ /* 0x002fc600078e0008 */
[----:B------:R0:W-:Y:S04]  /*0b80*/  STG.E.U8 desc[UR8][R4.64], R2 ;  /* 0x0000000204007986 */ /* 0x0001e8000c101108 */
[----:B------:R0:W-:Y:S04]  /*0b90*/  STG.E.U8 desc[UR8][R6.64], R2 ;  /* 0x0000000206007986 */ /* 0x0001e8000c101108 */
[----:B--2---:R0:W-:Y:S04]  /*0ba0*/  STG.E desc[UR8][R8.64], R11 ;  /* 0x0000000b08007986 */ /* 0x0041e8000c101908 */
[----:B---3--:R0:W-:Y:S02]  /*0bb0*/  STG.E.U8 desc[UR8][R12.64], RZ ;  /* 0x000000ff0c007986 */ /* 0x0081e4000c101108 */
.L_x_19:
[----:B------:R-:W-:Y:S05]  /*0bc0*/  BSYNC.RECONVERGENT B1 ;  /* 0x0000000000017941 */ /* 0x000fea0003800200 */
.L_x_18:
[----:B------:R-:W-:-:S07]  /*0bd0*/  VIADD R3, R3, 0x1 ;  /* 0x0000000103037836 */ /* 0x000fce0000000000 */
.L_x_17:
[----:B------:R-:W-:Y:S05]  /*0be0*/  BSYNC.RECONVERGENT B0 ;  /* 0x0000000000007941 */ /* 0x000fea0003800200 */
.L_x_16:
[----:B------:R-:W-:-:S13]  /*0bf0*/  ISETP.GE.AND P0, PT, R3, UR4, PT ;  /* 0x0000000403007c0c */ /* 0x000fda000bf06270 */
[----:B------:R-:W-:Y:S05]  /*0c00*/  @P0 EXIT ;  /* 0x000000000000094d */ /* 0x000fea0003800000 */
[----:B0-----:R-:W-:Y:S01]  /*0c10*/  IADD3 R2, PT, PT, -R3, UR4, RZ ;  /* 0x0000000403027c10 */ /* 0x001fe2000fffe1ff */
[----:B------:R-:W-:Y:S01]  /*0c20*/  BSSY.RECONVERGENT B0, `(.L_x_20) ;  /* 0x000002d000007945 */ /* 0x000fe20003800200 */
[----:B------:R-:W-:Y:S02]  /*0c30*/  IMAD.MOV.U32 R13, RZ, RZ, R3 ;  /* 0x000000ffff0d7224 */ /* 0x000fe400078e0003 */
[----:B------:R-:W-:-:S13]  /*0c40*/  LOP3.LUT P0, R12, R2, 0x3, RZ, 0xc0, !PT ;  /* 0x00000003020c7812 */ /* 0x000fda000780c0ff */
[----:B------:R-:W-:Y:S05]  /*0c50*/  @!P0 BRA `(.L_x_21) ;  /* 0x0000000000a48947 */ /* 0x000fea0003800000 */
[----:B------:R-:W0:Y:S01]  /*0c60*/  LDC.64 R10, c[0x0][0x3a0] ;  /* 0x0000e800ff0a7b82 */ /* 0x000e220000000a00 */
[----:B------:R-:W1:Y:S01]  /*0c70*/  LDCU.128 UR12, c[0x0][0x390] ;  /* 0x00007200ff0c77ac */ /* 0x000e620008000c00 */
[--C-:B------:R-:W-:Y:S02]  /*0c80*/  IMAD.IADD R13, R12, 0x1, R3.reuse ;  /* 0x000000010c0d7824 */ /* 0x100fe400078e0203 */
[----:B------:R-:W-:Y:S02]  /*0c90*/  IMAD.MOV R12, RZ, RZ, -R12 ;  /* 0x000000ffff0c7224 */ /* 0x000fe400078e0a0c */
[----:B------:R-:W-:Y:S02]  /*0ca0*/  IMAD R17, R0, UR4, R3 ;  /* 0x0000000400117c24 */ /* 0x000fe4000f8e0203 */
[----:B------:R-:W2:Y:S08]  /*0cb0*/  LDC R15, c[0x0][0x3a8] ;  /* 0x0000ea00ff0f7b82 */ /* 0x000eb00000000800 */
[----:B------:R-:W3:Y:S01]  /*0cc0*/  LDC.64 R4, c[0x0][0x388] ;  /* 0x0000e200ff047b82 */ /* 0x000ee20000000a00 */
[----:B-1----:R-:W-:-:S02]  /*0cd0*/  IADD3 R8, P0, PT, R3, UR12, RZ ;  /* 0x0000000c03087c10 */ /* 0x002fc4000ff1e0ff */
[C---:B------:R-:W-:Y:S01]  /*0ce0*/  IADD3 R2, P1, PT, R3.reuse, UR14, RZ ;  /* 0x0000000e03027c10 */ /* 0x040fe2000ff3e0ff */
[----:B0-----:R-:W-:-:S04]  /*0cf0*/  IMAD.WIDE.U32 R10, R3, 0x4, R10 ;  /* 0x00000004030a7825 */ /* 0x001fc800078e000a */
[----:B------:R-:W-:Y:S01]  /*0d00*/  IMAD.X R9, RZ, RZ, UR13, P0 ;  /* 0x0000000dff097e24 */ /* 0x000fe200080e06ff */
[----:B------:R-:W-:Y:S01]  /*0d10*/  MOV R21, R11 ;  /* 0x0000000b00157202 */ /* 0x000fe20000000f00 */
[----:B------:R-:W-:-:S07]  /*0d20*/  IMAD.X R19, RZ, RZ, UR15, P1 ;  /* 0x0000000fff137e24 */ /* 0x000fce00088e06ff */
.L_x_24:
[----:B---3--:R-:W-:-:S05]  /*0d30*/  IMAD.WIDE R6, R17, 0x4, R4 ;  /* 0x0000000411067825 */ /* 0x008fca00078e0204 */
[----:B------:R0:W3:Y:S01]  /*0d40*/  LDG.E R11, desc[UR8][R6.64] ;  /* 0x00000008060b7981 */ /* 0x0000e2000c1e1900 */
[----:B------:R-:W-:Y:S01]  /*0d50*/  VIADD R12, R12, 0x1 ;  /* 0x000000010c0c7836 */ /* 0x000fe20000000000 */
[----:B------:R-:W-:Y:S04]  /*0d60*/  BSSY.RECONVERGENT B1, `(.L_x_22) ;  /* 0x0000011000017945 */ /* 0x000fe80003800200 */
[----:B------:R-:W-:Y:S01]  /*0d70*/  ISETP.NE.AND P0, PT, R12, RZ, PT ;  /* 0x000000ff0c00720c */ /* 0x000fe20003f05270 */
[----:B0-----:R-:W-:Y:S02]  /*0d80*/  IMAD.MOV.U32 R6, RZ, RZ, R2 ;  /* 0x000000ffff067224 */ /* 0x001fe400078e0002 */
[----:B------:R-:W-:-:S03]  /*0d90*/  IMAD.MOV.U32 R7, RZ, RZ, R19 ;  /* 0x000000ffff077224 */ /* 0x000fc600078e0013 */
[----:B------:R-:W-:Y:S02]  /*0da0*/  IADD3 R2, P1, PT, R6, 0x1, RZ ;  /* 0x0000000106027810 */ /* 0x000fe40007f3e0ff */
[----:B---3--:R-:W-:-:S13]  /*0db0*/  ISETP.GE.AND P2, PT, R11, 0x1, PT ;  /* 0x000000010b00780c */ /* 0x008fda0003f46270 */
[----:B------:R-:W-:Y:S05]  /*0dc0*/  @!P2 BRA `(.L_x_23) ;  /* 0x000000000028a947 */ /* 0x000fea0003800000 */
[----:B------:R-:W3:Y:S02]  /*0dd0*/  LDG.E.U8 R11, desc[UR8][R6.64] ;  /* 0x00000008060b7981 */ /* 0x000ee4000c1e1100 */
[----:B---3--:R-:W-:-:S13]  /*0de0*/  ISETP.NE.AND P2, PT, R11, RZ, PT ;  /* 0x000000ff0b00720c */ /* 0x008fda0003f45270 */
[----:B------:R-:W-:Y:S05]  /*0df0*/  @P2 BRA `(.L_x_23) ;  /* 0x00000000001c2947 */ /* 0x000fea0003800000 */
[----:B------:R-:W0:Y:S01]  /*0e00*/  LDC.64 R18, c[0x0][0x3b0] ;  /* 0x0000ec00ff127b82 */ /* 0x000e220000000a00 */
[----:B------:R-:W-:Y:S02]  /*0e10*/  HFMA2 R14, -RZ, RZ, 0, 5.9604644775390625e-08 ;  /* 0x00000001ff0e7431 */ /* 0x000fe400000001ff */
[----:B------:R-:W-:-:S03]  /*0e20*/  IMAD.MOV.U32 R11, RZ, RZ, R21 ;  /* 0x000000ffff0b7224 */ /* 0x000fc600078e0015 */
[----:B------:R1:W-:Y:S04]  /*0e30*/  STG.E.U8 desc[UR8][R8.64], R14 ;  /* 0x0000000e08007986 */ /* 0x0003e8000c101108 */
[----:B------:R1:W-:Y:S04]  /*0e40*/  STG.E.U8 desc[UR8][R6.64], R14 ;  /* 0x0000000e06007986 */ /* 0x0003e8000c101108 */
[----:B--2---:R1:W-:Y:S04]  /*0e50*/  STG.E desc[UR8][R10.64], R15 ;  /* 0x0000000f0a007986 */ /* 0x0043e8000c101908 */
[----:B0-----:R1:W-:Y:S02]  /*0e60*/  STG.E.U8 desc[UR8][R18.64], RZ ;  /* 0x000000ff12007986 */ /* 0x0013e4000c101108 */
.L_x_23:
[----:B------:R-:W-:Y:S05]  /*0e70*/  BSYNC.RECONVERGENT B1 ;  /* 0x0000000000017941 */ /* 0x000fea0003800200 */
.L_x_22:
[----:B-1----:R-:W-:Y:S01]  /*0e80*/  IADD3 R10, P2, PT, R10, 0x4, RZ ;  /* 0x000000040a0a7810 */ /* 0x002fe20007f5e0ff */
[----:B------:R-:W-:Y:S01]  /*0e90*/  IMAD.X R19, RZ, RZ, R7, P1 ;  /* 0x000000ffff137224 */ /* 0x000fe200008e0607 */
[----:B------:R-:W-:Y:S01]  /*0ea0*/  IADD3 R8, P3, PT, R8, 0x1, RZ ;  /* 0x0000000108087810 */ /* 0x000fe20007f7e0ff */
[----:B------:R-:W-:Y:S02]  /*0eb0*/  VIADD R17, R17, 0x1 ;  /* 0x0000000111117836 */ /* 0x000fe40000000000 */
[----:B------:R-:W-:Y:S02]  /*0ec0*/  IMAD.X R21, RZ, RZ, R21, P2 ;  /* 0x000000ffff157224 */ /* 0x000fe400010e0615 */
[----:B------:R-:W-:Y:S01]  /*0ed0*/  IMAD.X R9, RZ, RZ, R9, P3 ;  /* 0x000000ffff097224 */ /* 0x000fe200018e0609 */
[----:B------:R-:W-:Y:S07]  /*0ee0*/  @P0 BRA `(.L_x_24) ;  /* 0xfffffffc00900947 */ /* 0x000fee000383ffff */
.L_x_21:
[----:B------:R-:W-:Y:S05]  /*0ef0*/  BSYNC.RECONVERGENT B0 ;  /* 0x0000000000007941 */ /* 0x000fea0003800200 */
.L_x_20:
[----:B------:R-:W0:Y:S02]  /*0f00*/  LDCU UR6, c[0x0][0x380] ;  /* 0x00007000ff0677ac */ /* 0x000e240008000800 */
[----:B0-----:R-:W-:-:S04]  /*0f10*/  IADD3 R2, PT, PT, R3, -UR6, RZ ;  /* 0x8000000603027c10 */ /* 0x001fc8000fffe0ff */
[----:B------:R-:W-:-:S13]  /*0f20*/  ISETP.GT.U32.AND P0, PT, R2, -0x4, PT ;  /* 0xfffffffc0200780c */ /* 0x000fda0003f04070 */
[----:B------:R-:W-:Y:S05]  /*0f30*/  @P0 EXIT ;  /* 0x000000000000094d */ /* 0x000fea0003800000 */
[----:B------:R-:W0:Y:S01]  /*0f40*/  LDC.64 R2, c[0x0][0x3a0] ;  /* 0x0000e800ff027b82 */ /* 0x000e220000000a00 */
[----:B------:R-:W1:Y:S01]  /*0f50*/  LDCU.128 UR12, c[0x0][0x390] ;  /* 0x00007200ff0c77ac */ /* 0x000e620008000c00 */
[C---:B------:R-:W-:Y:S01]  /*0f60*/  IADD3 R6, P0, PT, R13.reuse, 0x1, RZ ;  /* 0x000000010d067810 */ /* 0x040fe20007f1e0ff */
[----:B------:R-:W-:Y:S01]  /*0f70*/  IMAD R0, R0, UR6, R13 ;  /* 0x0000000600007c24 */ /* 0x000fe2000f8e020d */
[----:B------:R-:W3:Y:S03]  /*0f80*/  LDCU.64 UR4, c[0x0][0x388] ;  /* 0x00007100ff0477ac */ /* 0x000ee60008000a00 */
[----:B------:R-:W-:Y:S01]  /*0f90*/  IMAD.X R7, RZ, RZ, RZ, P0 ;  /* 0x000000ffff077224 */ /* 0x000fe200000e06ff */
[C---:B-1----:R-:W-:Y:S02]  /*0fa0*/  IADD3 R10, P1, PT, R6.reuse, UR14, RZ ;  /* 0x0000000e060a7c10 */ /* 0x042fe4000ff3e0ff */
[----:B------:R-:W-:Y:S01]  /*0fb0*/  IADD3 R6, P2, PT, R6, UR12, RZ ;  /* 0x0000000c06067c10 */ /* 0x000fe2000ff5e0ff */
[----:B---3--:R-:W-:Y:S01]  /*0fc0*/  UIADD3 UR4, UP0, UPT, UR4, 0x8, URZ ;  /* 0x0000000804047890 */ /* 0x008fe2000ff1e0ff */
[----:B0-----:R-:W-:Y:S01]  /*0fd0*/  IMAD.WIDE.U32 R2, R13, 0x4, R2 ;  /* 0x000000040d027825 */ /* 0x001fe200078e0002 */
[----:B------:R-:W-:-:S02]  /*0fe0*/  IADD3.X R11, PT, PT, R7, UR15, RZ, P1, !PT ;  /* 0x0000000f070b7c10 */ /* 0x000fc40008ffe4ff */
[----:B------:R-:W-:Y:S01]  /*0ff0*/  IADD3.X R7, PT, PT, R7, UR13, RZ, P2, !PT ;  /* 0x0000000d07077c10 */ /* 0x000fe200097fe4ff */
[----:B------:R-:W-:Y:S01]  /*1000*/  VIADD R13, R13, -UR6 ;  /* 0x800000060d0d7c36 */ /* 0x000fe20008000000 */
[----:B------:R-:W-:Y:S01]  /*1010*/  IADD3 R4, P0, PT, R2, 0x8, RZ ;  /* 0x0000000802047810 */ /* 0x000fe20007f1e0ff */
[----:B------:R-:W-:-:S04]  /*1020*/  UIADD3.X UR5, UPT, UPT, URZ, UR5, URZ, UP0, !UPT ;  /* 0x00000005ff057290 */ /* 0x000fc800087fe4ff */
[----:B------:R-:W-:-:S08]  /*1030*/  IMAD.X R5, RZ, RZ, R3, P0 ;  /* 0x000000ffff057224 */ /* 0x000fd000000e0603 */
.L_x_33:
[----:B------:R-:W-:Y:S02]  /*1040*/  IMAD.U32 R8, RZ, RZ, UR4 ;  /* 0x00000004ff087e24 */ /* 0x000fe4000f8e00ff */
[----:B------:R-:W-:Y:S02]  /*1050*/  IMAD.U32 R9, RZ, RZ, UR5 ;  /* 0x00000005ff097e24 */ /* 0x000fe4000f8e00ff */
[----:B------:R-:W-:-:S05]  /*1060*/  IMAD.WIDE R8, R0, 0x4, R8 ;  /* 0x0000000400087825 */ /* 0x000fca00078e0208 */
[----:B------:R-:W3:Y:S01]  /*1070*/  LDG.E R2, desc[UR8][R8.64+-0x8] ;  /* 0xfffff80808027981 */ /* 0x000ee2000c1e1900 */
[----:B------:R-:W-:Y:S01]  /*1080*/  BSSY.RECONVERGENT B0, `(.L_x_25) ;  /* 0x000000e000007945 */ /* 0x000fe20003800200 */
[----:B------:R-:W-:Y:S01]  /*1090*/  IMAD.MOV.U32 R3, RZ, RZ, R11 ;  /* 0x000000ffff037224 */ /* 0x000fe200078e000b */
[----:B---3--:R-:W-:Y:S02]  /*10a0*/  ISETP.GE.AND P0, PT, R2, 0x1, PT ;  /* 0x000000010200780c */ /* 0x008fe40003f06270 */
[----:B------:R-:W-:-:S11]  /*10b0*/  MOV R2, R10 ;  /* 0x0000000a00027202 */ /* 0x000fd60000000f00 */
[----:B------:R-:W-:Y:S05]  /*10c0*/  @!P0 BRA `(.L_x_26) ;  /* 0x0000000000248947 */ /* 0x000fea0003800000 */
[----:B------:R-:W3:Y:S01]  /*10d0*/  LDG.E.U8 R10, desc[UR8][R2.64+-0x1] ;  /* 0xffffff08020a7981 */ /* 0x000ee2000c1e1100 */
[----:B------:R-:W-:Y:S01]  /*10e0*/  IMAD.MOV.U32 R12, RZ, RZ, 0x1 ;  /* 0x00000001ff0c7424 */ /* 0x000fe200078e00ff */
[----:B---3--:R-:W-:-:S13]  /*10f0*/  ISETP.NE.AND P0, PT, R10, RZ, PT ;  /* 0x000000ff0a00720c */ /* 0x008fda0003f05270 */
[----:B--2---:R-:W0:Y:S01]  /*1100*/  @!P0 LDC R15, c[0x0][0x3a8] ;  /* 0x0000ea00ff0f8b82 */ /* 0x004e220000000800 */
[----:B------:R1:W-:Y:S04]  /*1110*/  @!P0 STG.E.U8 desc[UR8][R6.64+-0x1], R12 ;  /* 0xffffff0c06008986 */ /* 0x0003e8000c101108 */
[----:B------:R1:W-:Y:S03]  /*1120*/  @!P0 STG.E.U8 desc[UR8][R2.64+-0x1], R12 ;  /* 0xffffff0c02008986 */ /* 0x0003e6000c101108 */
[----:B------:R-:W2:Y:S01]  /*1130*/  @!P0 LDC.64 R10, c[0x0][0x3b0] ;  /* 0x0000ec00ff0a8b82 */ /* 0x000ea20000000a00 */
[----:B0-----:R1:W-:Y:S04]  /*1140*/  @!P0 STG.E desc[UR8][R4.64+-0x8], R15 ;  /* 0xfffff80f04008986 */ /* 0x0013e8000c101908 */
[----:B--2---:R1:W-:Y:S02]  /*1150*/  @!P0 STG.E.U8 desc[UR8][R10.64], RZ ;  /* 0x000000ff0a008986 */ /* 0x0043e4000c101108 */
.L_x_26:
[----:B------:R-:W-:Y:S05]  /*1160*/  BSYNC.RECONVERGENT B0 ;  /* 0x0000000000007941 */ /* 0x000fea0003800200 */
.L_x_25:
[----:B-1----:R-:W3:Y:S01]  /*1170*/  LDG.E R10, desc[UR8][R8.64+-0x4] ;  /* 0xfffffc08080a7981 */ /* 0x002ee2000c1e1900 */
[----:B------:R-:W-:Y:S01]  /*1180*/  BSSY.RECONVERGENT B0, `(.L_x_27) ;  /* 0x000000c000007945 */ /* 0x000fe20003800200 */
[----:B---3--:R-:W-:-:S13]  /*1190*/  ISETP.GE.AND P0, PT, R10, 0x1, PT ;  /* 0x000000010a00780c */ /* 0x008fda0003f06270 */
        /* <DEDUP_REMOVED lines=10> */
.L_x_28:
[----:B------:R-:W-:Y:S05]  /*1240*/  BSYNC.RECONVERGENT B0 ;  /* 0x0000000000007941 */ /* 0x000fea0003800200 */
.L_x_27:
        /* <DEDUP_REMOVED lines=13> */
.L_x_30:
[----:B------:R-:W-:Y:S05]  /*1320*/  BSYNC.RECONVERGENT B0 ;  /* 0x0000000000007941 */ /* 0x000fea0003800200 */
.L_x_29:
[----:B------:R-:W3:Y:S01]  /*1330*/  LDG.E R8, desc[UR8][R8.64+0x4] ;  /* 0x0000040808087981 */ /* 0x000ee2000c1e1900 */
[----:B------:R-:W-:Y:S01]  /*1340*/  VIADD R13, R13, 0x4 ;  /* 0x000000040d0d7836 */ /* 0x000fe20000000000 */
[----:B------:R-:W-:Y:S04]  /*1350*/  BSSY.RECONVERGENT B0, `(.L_x_31) ;  /* 0x000000d000007945 */ /* 0x000fe80003800200 */
[----:B------:R-:W-:Y:S02]  /*1360*/  ISETP.NE.AND P0, PT, R13, RZ, PT ;  /* 0x000000ff0d00720c */ /* 0x000fe40003f05270 */
[----:B---3--:R-:W-:-:S13]  /*1370*/  ISETP.GE.AND P1, PT, R8, 0x1, PT ;  /* 0x000000010800780c */ /* 0x008fda0003f26270 */
[----:B------:R-:W-:Y:S05]  /*1380*/  @!P1 BRA `(.L_x_32) ;  /* 0x0000000000249947 */ /* 0x000fea0003800000 */
[----:B------:R-:W3:Y:S01]  /*1390*/  LDG.E.U8 R8, desc[UR8][R2.64+0x2] ;  /* 0x0000020802087981 */ /* 0x000ee2000c1e1100 */
[----:B-1----:R-:W-:Y:S01]  /*13a0*/  HFMA2 R10, -RZ, RZ, 0, 5.9604644775390625e-08 ;  /* 0x00000001ff0a7431 */ /* 0x002fe200000001ff */
[----:B---3--:R-:W-:-:S13]  /*13b0*/  ISETP.NE.AND P1, PT, R8, RZ, PT ;  /* 0x000000ff0800720c */ /* 0x008fda0003f25270 */
[----:B------:R-:W0:Y:S01]  /*13c0*/  @!P1 LDC R11, c[0x0][0x3a8] ;  /* 0x0000ea00ff0b9b82 */ /* 0x000e220000000800 */
[----:B------:R3:W-:Y:S04]  /*13d0*/  @!P1 STG.E.U8 desc[UR8][R6.64+0x2], R10 ;  /* 0x0000020a06009986 */ /* 0x0007e8000c101108 */
[----:B------:R3:W-:Y:S03]  /*13e0*/  @!P1 STG.E.U8 desc[UR8][R2.64+0x2], R10 ;  /* 0x0000020a02009986 */ /* 0x0007e6000c101108 */
[----:B------:R-:W1:Y:S01]  /*13f0*/  @!P1 LDC.64 R8, c[0x0][0x3b0] ;  /* 0x0000ec00ff089b82 */ /* 0x000e620000000a00 */
[----:B0-----:R3:W-:Y:S04]  /*1400*/  @!P1 STG.E desc[UR8][R4.64+0x4], R11 ;  /* 0x0000040b04009986 */ /* 0x0017e8000c101908 */
[----:B-1----:R3:W-:Y:S02]  /*1410*/  @!P1 STG.E.U8 desc[UR8][R8.64], RZ ;  /* 0x000000ff08009986 */ /* 0x0027e4000c101108 */
.L_x_32:
[----:B------:R-:W-:Y:S05]  /*1420*/  BSYNC.RECONVERGENT B0 ;  /* 0x0000000000007941 */ /* 0x000fea0003800200 */
.L_x_31:
[----:B-1-3--:R-:W-:Y:S01]  /*1430*/  IADD3 R10, P1, PT, R2, 0x4, RZ ;  /* 0x00000004020a7810 */ /* 0x00afe20007f3e0ff */
[----:B------:R-:W-:Y:S01]  /*1440*/  VIADD R0, R0, 0x4 ;  /* 0x0000000400007836 */ /* 0x000fe20000000000 */
[----:B------:R-:W-:Y:S02]  /*1450*/  IADD3 R4, P2, PT, R4, 0x10, RZ ;  /* 0x0000001004047810 */ /* 0x000fe40007f5e0ff */
[----:B------:R-:W-:Y:S01]  /*1460*/  IADD3 R6, P3, PT, R6, 0x4, RZ ;  /* 0x0000000406067810 */ /* 0x000fe20007f7e0ff */
[----:B------:R-:W-:Y:S02]  /*1470*/  IMAD.X R11, RZ, RZ, R3, P1 ;  /* 0x000000ffff0b7224 */ /* 0x000fe400008e0603 */
[----:B------:R-:W-:Y:S02]  /*1480*/  IMAD.X R5, RZ, RZ, R5, P2 ;  /* 0x000000ffff057224 */ /* 0x000fe400010e0605 */
[----:B------:R-:W-:Y:S01]  /*1490*/  IMAD.X R7, RZ, RZ, R7, P3 ;  /* 0x000000ffff077224 */ /* 0x000fe200018e0607 */
[----:B------:R-:W-:Y:S07]  /*14a0*/  @P0 BRA `(.L_x_33) ;  /* 0xfffffff800e40947 */ /* 0x000fee000383ffff */
[----:B------:R-:W-:Y:S05]  /*14b0*/  EXIT ;  /* 0x000000000000794d */ /* 0x000fea0003800000 */
.L_x_34:
[----:B------:R-:W-:-:S00]  /*14c0*/  BRA `(.L_x_34) ;  /* 0xfffffffc00fc7947 */ /* 0x000fc0000383ffff */
[----:B------:R-:W-:-:S00]  /*14d0*/  NOP ;  /* 0x0000000000007918 */ /* 0x000fc00000000000 */
        /* <DEDUP_REMOVED lines=10> */
.L_x_188:


//--------------------- .text._Z20kernel_find_max_flowiiPiS_S_ --------------------------
	.section	.text._Z20kernel_find_max_flowiiPiS_S_,"ax",@progbits
	.align	128
        .global         _Z20kernel_find_max_flowiiPiS_S_
        .type           _Z20kernel_find_max_flowiiPiS_S_,@function
        .size           _Z20kernel_find_max_flowiiPiS_S_,(.L_x_189 - _Z20kernel_find_max_flowiiPiS_S_)
        .other          _Z20kernel_find_max_flowiiPiS_S_,@"STO_CUDA_ENTRY STV_DEFAULT"
_Z20kernel_find_max_flowiiPiS_S_:
.text._Z20kernel_find_max_flowiiPiS_S_:
[----:B------:R-:W-:Y:S01]  /*0000*/  LDC R1, c[0x0][0x37c] ;  /* 0x0000df00ff017b82 */ /* 0x000fe20000000800 */
[----:B------:R-:W0:Y:S07]  /*0010*/  S2R R5, SR_TID.X ;  /* 0x0000000000057919 */ /* 0x000e2e0000002100 */
[----:B------:R-:W0:Y:S01]  /*0020*/  S2UR UR4, SR_CTAID.X ;  /* 0x00000000000479c3 */ /* 0x000e220000002500 */
[----:B------:R-:W1:Y:S07]  /*0030*/  LDCU.64 UR6, c[0x0][0x358] ;  /* 0x00006b00ff0677ac */ /* 0x000e6e0008000a00 */
[----:B------:R-:W0:Y:S08]  /*0040*/  LDC R0, c[0x0][0x360] ;  /* 0x0000d800ff007b82 */ /* 0x000e300000000800 */
[----:B------:R-:W2:Y:S08]  /*0050*/  LDC.64 R6, c[0x0][0x380] ;  /* 0x0000e000ff067b82 */ /* 0x000eb00000000a00 */
[----:B------:R-:W3:Y:S01]  /*0060*/  LDC.64 R2, c[0x0][0x388] ;  /* 0x0000e200ff027b82 */ /* 0x000ee20000000a00 */
[----:B0-----:R-:W-:-:S04]  /*0070*/  IMAD R0, R0, UR4, R5 ;  /* 0x0000000400007c24 */ /* 0x001fc8000f8e0205 */
[----:B--2---:R-:W-:-:S04]  /*0080*/  IMAD R5, R7, R6, R0 ;  /* 0x0000000607057224 */ /* 0x004fc800078e0200 */
[----:B---3--:R-:W-:-:S05]  /*0090*/  IMAD.WIDE R2, R5, 0x4, R2 ;  /* 0x0000000405027825 */ /* 0x008fca00078e0202 */
[----:B-1----:R-:W2:Y:S02]  /*00a0*/  LDG.E R0, desc[UR6][R2.64] ;  /* 0x0000000602007981 */ /* 0x002ea4000c1e1900 */
[----:B--2---:R-:W-:-:S13]  /*00b0*/  ISETP.GE.AND P0, PT, R0, 0x1, PT ;  /* 0x000000010000780c */ /* 0x004fda0003f06270 */
[----:B------:R-:W-:Y:S05]  /*00c0*/  @!P0 EXIT ;  /* 0x000000000000894d */ /* 0x000fea0003800000 */
[----:B------:R-:W0:Y:S02]  /*00d0*/  LDC.64 R2, c[0x0][0x390] ;  /* 0x0000e400ff027b82 */ /* 0x000e240000000a00 */
[----:B0-----:R-:W-:-:S06]  /*00e0*/  IMAD.WIDE R2, R5, 0x4, R2 ;  /* 0x0000000405027825 */ /* 0x001fcc00078e0202 */
[----:B------:R-:W2:Y:S01]  /*00f0*/  LDG.E R3, desc[UR6][R2.64] ;  /* 0x0000000602037981 */ /* 0x000ea2000c1e1900 */
[----:B------:R-:W0:Y:S01]  /*0100*/  LDC.64 R4, c[0x0][0x398] ;  /* 0x0000e600ff047b82 */ /* 0x000e220000000a00 */
[----:B------:R-:W-:Y:S01]  /*0110*/  VOTEU.ANY UR4, UPT, PT ;  /* 0x0000000000047886 */ /* 0x000fe200038e0100 */
[----:B------:R-:W1:Y:S01]  /*0120*/  S2R R6, SR_LANEID ;  /* 0x0000000000067919 */ /* 0x000e620000000000 */
[----:B------:R-:W-:-:S06]  /*0130*/  UFLO.U32 UR4, UR4 ;  /* 0x00000004000472bd */ /* 0x000fcc00080e0000 */
[----:B-1----:R-:W-:Y:S02]  /*0140*/  ISETP.EQ.U32.AND P0, PT, R6, UR4, PT ;  /* 0x0000000406007c0c */ /* 0x002fe4000bf02070 */
[----:B--2---:R-:W-:-:S04]  /*0150*/  IADD3 R0, PT, PT, R0, -R3, RZ ;  /* 0x8000000300007210 */ /* 0x004fc80007ffe0ff */
[----:B------:R-:W1:Y:S02]  /*0160*/  REDUX.SUM UR5, R0 ;  /* 0x00000000000573c4 */ /* 0x000e64000000c000 */
[----:B-1----:R-:W-:-:S05]  /*0170*/  MOV R7, UR5 ;  /* 0x0000000500077c02 */ /* 0x002fca0008000f00 */
[----:B0-----:R-:W-:Y:S01]  /*0180*/  @P0 REDG.E.ADD.STRONG.GPU desc[UR6][R4.64], R7 ;  /* 0x000000070400098e */ /* 0x001fe2000c12e106 */
[----:B------:R-:W-:Y:S05]  /*0190*/  EXIT ;  /* 0x000000000000794d */ /* 0x000fea0003800000 */
.L_x_35:
        /* <DEDUP_REMOVED lines=14> */
.L_x_189:


//--------------------- .text._Z28kernel_update_residual_graphiPiS_S_ --------------------------
	.section	.text._Z28kernel_update_residual_graphiPiS_S_,"ax",@progbits
	.align	128
        .global         _Z28kernel_update_residual_graphiPiS_S_
        .type           _Z28kernel_update_residual_graphiPiS_S_,@function
        .size           _Z28kernel_update_residual_graphiPiS_S_,(.L_x_190 - _Z28kernel_update_residual_graphiPiS_S_)
        .other          _Z28kernel_update_residual_graphiPiS_S_,@"STO_CUDA_ENTRY STV_DEFAULT"
_Z28kernel_update_residual_graphiPiS_S_:
.text._Z28kernel_update_residual_graphiPiS_S_:
[----:B------:R-:W-:Y:S01]  /*0000*/  LDC R1, c[0x0][0x37c] ;  /* 0x0000df00ff017b82 */ /* 0x000fe20000000800 */
[----:B------:R-:W0:Y:S07]  /*0010*/  S2R R0, SR_TID.X ;  /* 0x0000000000007919 */ /* 0x000e2e0000002100 */
[----:B------:R-:W0:Y:S01]  /*0020*/  S2UR UR6, SR_CTAID.X ;  /* 0x00000000000679c3 */ /* 0x000e220000002500 */
[----:B------:R-:W1:Y:S07]  /*0030*/  LDCU.64 UR4, c[0x0][0x358] ;  /* 0x00006b00ff0477ac */ /* 0x000e6e0008000a00 */
[----:B------:R-:W0:Y:S08]  /*0040*/  LDC R5, c[0x0][0x360] ;  /* 0x0000d800ff057b82 */ /* 0x000e300000000800 */
[----:B------:R-:W2:Y:S08]  /*0050*/  LDC.64 R2, c[0x0][0x390] ;  /* 0x0000e400ff027b82 */ /* 0x000eb00000000a00 */
[----:B------:R-:W3:Y:S01]  /*0060*/  LDC.64 R8, c[0x0][0x388] ;  /* 0x0000e200ff087b82 */ /* 0x000ee20000000a00 */
[----:B0-----:R-:W-:Y:S01]  /*0070*/  IMAD R5, R5, UR6, R0 ;  /* 0x0000000605057c24 */ /* 0x001fe2000f8e0200 */
[----:B------:R-:W0:Y:S03]  /*0080*/  LDCU UR6, c[0x0][0x380] ;  /* 0x00007000ff0677ac */ /* 0x000e260008000800 */
[----:B--2---:R-:W-:-:S05]  /*0090*/  IMAD.WIDE R2, R5, 0x4, R2 ;  /* 0x0000000405027825 */ /* 0x004fca00078e0202 */
[----:B-1----:R-:W0:Y:S04]  /*00a0*/  LDG.E R0, desc[UR4][R2.64] ;  /* 0x0000000402007981 */ /* 0x002e28000c1e1900 */
[----:B------:R-:W0:Y:S01]  /*00b0*/  LDG.E R11, desc[UR4][R2.64+0x4] ;  /* 0x00000404020b7981 */ /* 0x000e22000c1e1900 */
[----:B------:R-:W1:Y:S03]  /*00c0*/  LDC.64 R4, c[0x0][0x398] ;  /* 0x0000e600ff047b82 */ /* 0x000e660000000a00 */
[----:B-1----:R-:W2:Y:S01]  /*00d0*/  LDG.E R10, desc[UR4][R4.64] ;  /* 0x00000004040a7981 */ /* 0x002ea2000c1e1900 */
[----:B0-----:R-:W-:-:S04]  /*00e0*/  IMAD R7, R11, UR6, R0 ;  /* 0x000000060b077c24 */ /* 0x001fc8000f8e0200 */
[----:B---3--:R-:W-:-:S05]  /*00f0*/  IMAD.WIDE R6, R7, 0x4, R8 ;  /* 0x0000000407067825 */ /* 0x008fca00078e0208 */
[----:B------:R-:W2:Y:S01]  /*0100*/  LDG.E R13, desc[UR4][R6.64] ;  /* 0x00000004060d7981 */ /* 0x000ea2000c1e1900 */
[----:B------:R-:W-:-:S04]  /*0110*/  IMAD R11, R0, UR6, R11 ;  /* 0x00000006000b7c24 */ /* 0x000fc8000f8e020b */
[----:B------:R-:W-:Y:S01]  /*0120*/  IMAD.WIDE R8, R11, 0x4, R8 ;  /* 0x000000040b087825 */ /* 0x000fe200078e0208 */
[----:B--2---:R-:W-:-:S05]  /*0130*/  IADD3 R13, PT, PT, -R10, R13, RZ ;  /* 0x0000000d0a0d7210 */ /* 0x004fca0007ffe1ff */
[----:B------:R-:W-:Y:S04]  /*0140*/  STG.E desc[UR4][R6.64], R13 ;  /* 0x0000000d06007986 */ /* 0x000fe8000c101904 */
[----:B------:R-:W2:Y:S04]  /*0150*/  LDG.E R0, desc[UR4][R4.64] ;  /* 0x0000000404007981 */ /* 0x000ea8000c1e1900 */
[----:B------:R-:W2:Y:S02]  /*0160*/  LDG.E R3, desc[UR4][R8.64] ;  /* 0x0000000408037981 */ /* 0x000ea4000c1e1900 */
[----:B--2---:R-:W-:-:S05]  /*0170*/  IADD3 R3, PT, PT, R0, R3, RZ ;  /* 0x0000000300037210 */ /* 0x004fca0007ffe0ff */
[----:B------:R-:W-:Y:S01]  /*0180*/  STG.E desc[UR4][R8.64], R3 ;  /* 0x0000000308007986 */ /* 0x000fe2000c101904 */
[----:B------:R-:W-:Y:S05]  /*0190*/  EXIT ;  /* 0x000000000000794d */ /* 0x000fea0003800000 */
.L_x_36:
        /* <DEDUP_REMOVED lines=14> */
.L_x_190:


//--------------------- .text._Z27kernel_find_augmenting_pathiPiPbS0_S_S_S_S_S_ --------------------------
	.section	.text._Z27kernel_find_augmenting_pathiPiPbS0_S_S_S_S_S_,"ax",@progbits
	.align	128
        .global         _Z27kernel_find_augmenting_pathiPiPbS0_S_S_S_S_S_
        .type           _Z27kernel_find_augmenting_pathiPiPbS0_S_S_S_S_S_,@function
        .size           _Z27kernel_find_augmenting_pathiPiPbS0_S_S_S_S_S_,(.L_x_191 - _Z27kernel_find_augmenting_pathiPiPbS0_S_S_S_S_S_)
        .other          _Z27kernel_find_augmenting_pathiPiPbS0_S_S_S_S_S_,@"STO_CUDA_ENTRY STV_DEFAULT"
_Z27kernel_find_augmenting_pathiPiPbS0_S_S_S_S_S_:
.text._Z27kernel_find_augmenting_pathiPiPbS0_S_S_S_S_S_:
        /* <DEDUP_REMOVED lines=31> */
[----:B------:R-:W3:Y:S01]  /*01f0*/  LDCU.64 UR4, c[0x0][0x3a0] ;  /* 0x00007400ff0477ac */ /* 0x000ee20008000a00 */
[----:B0-----:R-:W-:Y:S02]  /*0200*/  UIADD3 UR8, UP0, UPT, UR8, 0x1, URZ ;  /* 0x0000000108087890 */ /* 0x001fe4000ff1e0ff */
[----:B--2---:R-:W-:-:S02]  /*0210*/  UIADD3 UR6, UP1, UPT, UR6, 0x8, URZ ;  /* 0x0000000806067890 */ /* 0x004fc4000ff3e0ff */
[----:B------:R-:W-:Y:S02]  /*0220*/  UIADD3.X UR9, UPT, UPT, URZ, UR9, URZ, UP0, !UPT ;  /* 0x00000009ff097290 */ /* 0x000fe400087fe4ff */
[----:B------:R-:W-:Y:S01]  /*0230*/  MOV R12, UR8 ;  /* 0x00000008000c7c02 */ /* 0x000fe20008000f00 */
[----:B------:R-:W-:Y:S02]  /*0240*/  UIADD3.X UR7, UPT, UPT, URZ, UR7, URZ, UP1, !UPT ;  /* 0x00000007ff077290 */ /* 0x000fe40008ffe4ff */
[----:B------:R-:W-:Y:S01]  /*0250*/  UIADD3 UR12, UP0, UPT, UR14, 0x1, URZ ;  /* 0x000000010e0c7890 */ /* 0x000fe2000ff1e0ff */
[----:B------:R-:W-:Y:S01]  /*0260*/  IMAD.U32 R14, RZ, RZ, UR6 ;  /* 0x00000006ff0e7e24 */ /* 0x000fe2000f8e00ff */
[----:B---3--:R-:W-:Y:S01]  /*0270*/  UIADD3 UR4, UP1, UPT, UR4, 0x8, URZ ;  /* 0x0000000804047890 */ /* 0x008fe2000ff3e0ff */
[----:B------:R-:W-:Y:S01]  /*0280*/  IMAD.U32 R13, RZ, RZ, UR9 ;  /* 0x00000009ff0d7e24 */ /* 0x000fe2000f8e00ff */
[----:B------:R-:W-:Y:S01]  /*0290*/  UIADD3.X UR13, UPT, UPT, URZ, UR15, URZ, UP0, !UPT ;  /* 0x0000000fff0d7290 */ /* 0x000fe200087fe4ff */
[----:B------:R-:W-:Y:S01]  /*02a0*/  IMAD.U32 R15, RZ, RZ, UR7 ;  /* 0x00000007ff0f7e24 */ /* 0x000fe2000f8e00ff */
[----:B------:R-:W-:Y:S01]  /*02b0*/  UIADD3.X UR5, UPT, UPT, URZ, UR5, URZ, UP1, !UPT ;  /* 0x00000005ff057290 */ /* 0x000fe20008ffe4ff */
[----:B------:R-:W-:-:S02]  /*02c0*/  IMAD.U32 R10, RZ, RZ, UR12 ;  /* 0x0000000cff0a7e24 */ /* 0x000fc4000f8e00ff */
[----:B------:R-:W-:Y:S02]  /*02d0*/  IMAD.U32 R16, RZ, RZ, UR4 ;  /* 0x00000004ff107e24 */ /* 0x000fe4000f8e00ff */
[----:B------:R-:W-:Y:S02]  /*02e0*/  IMAD.U32 R11, RZ, RZ, UR13 ;  /* 0x0000000dff0b7e24 */ /* 0x000fe4000f8e00ff */
[----:B------:R-:W-:-:S07]  /*02f0*/  IMAD.U32 R17, RZ, RZ, UR5 ;  /* 0x00000005ff117e24 */ /* 0x000fce000f8e00ff */
.L_x_49:
[----:B-1----:R-:W-:-:S05]  /*0300*/  IMAD.WIDE R18, R21, 0x4, R4 ;  /* 0x0000000415127825 */ /* 0x002fca00078e0204 */
[----:B------:R-:W2:Y:S01]  /*0310*/  LDG.E R2, desc[UR10][R18.64] ;  /* 0x0000000a12027981 */ /* 0x000ea2000c1e1900 */
[----:B------:R-:W-:Y:S01]  /*0320*/  BSSY.RECONVERGENT B2, `(.L_x_41) ;  /* 0x0000016000027945 */ /* 0x000fe20003800200 */
[----:B--2---:R-:W-:-:S13]  /*0330*/  ISETP.GE.AND P0, PT, R2, 0x1, PT ;  /* 0x000000010200780c */ /* 0x004fda0003f06270 */
[----:B------:R-:W-:Y:S05]  /*0340*/  @!P0 BRA `(.L_x_42) ;  /* 0x00000000004c8947 */ /* 0x000fea0003800000 */
[----:B------:R-:W2:Y:S02]  /*0350*/  LDG.E.U8 R2, desc[UR10][R12.64+-0x1] ;  /* 0xffffff0a0c027981 */ /* 0x000ea4000c1e1100 */
[----:B--2---:R-:W-:-:S13]  /*0360*/  ISETP.NE.AND P0, PT, R2, RZ, PT ;  /* 0x000000ff0200720c */ /* 0x004fda0003f05270 */
[----:B------:R-:W-:Y:S05]  /*0370*/  @P0 BRA `(.L_x_42) ;  /* 0x0000000000400947 */ /* 0x000fea0003800000 */
[----:B------:R-:W-:Y:S02]  /*0380*/  HFMA2 R23, -RZ, RZ, 0, 5.9604644775390625e-08 ;  /* 0x00000001ff177431 */ /* 0x000fe400000001ff */
[----:B------:R-:W-:-:S05]  /*0390*/  IMAD.MOV.U32 R22, RZ, RZ, RZ ;  /* 0x000000ffff167224 */ /* 0x000fca00078e00ff */
[----:B------:R-:W2:Y:S02]  /*03a0*/  ATOMG.E.CAS.STRONG.GPU PT, R2, [R14+-0x8], R22, R23 ;  /* 0xfffff8160e0273a9 */ /* 0x000ea400001ee117 */
[----:B--2---:R-:W-:-:S13]  /*03b0*/  ISETP.NE.AND P0, PT, R2, RZ, PT ;  /* 0x000000ff0200720c */ /* 0x004fda0003f05270 */
[----:B------:R-:W-:Y:S05]  /*03c0*/  @P0 BRA `(.L_x_42) ;  /* 0x00000000002c0947 */ /* 0x000fea0003800000 */
[----:B------:R-:W0:Y:S01]  /*03d0*/  S2R R2, SR_LANEID ;  /* 0x0000000000027919 */ /* 0x000e220000000000 */
[----:B------:R-:W1:Y:S01]  /*03e0*/  LDC.64 R22, c[0x0][0x3b0] ;  /* 0x0000ec00ff167b82 */ /* 0x000e620000000a00 */
[----:B------:R-:W-:Y:S02]  /*03f0*/  VOTEU.ANY UR4, UPT, PT ;  /* 0x0000000000047886 */ /* 0x000fe400038e0100 */
[----:B------:R-:W-:Y:S02]  /*0400*/  UFLO.U32 UR5, UR4 ;  /* 0x00000004000572bd */ /* 0x000fe400080e0000 */
[----:B------:R-:W1:Y:S04]  /*0410*/  POPC R25, UR4 ;  /* 0x0000000400197d09 */ /* 0x000e680008000000 */
[----:B0-----:R-:W-:Y:S01]  /*0420*/  ISETP.EQ.U32.AND P0, PT, R2, UR5, PT ;  /* 0x0000000502007c0c */ /* 0x001fe2000bf02070 */
[----:B------:R-:W-:-:S05]  /*0430*/  IMAD.MOV.U32 R2, RZ, RZ, 0x1 ;  /* 0x00000001ff027424 */ /* 0x000fca00078e00ff */
[----:B------:R0:W-:Y:S04]  /*0440*/  STG.E.U8 desc[UR10][R10.64+-0x1], R2 ;  /* 0xffffff020a007986 */ /* 0x0001e8000c10110a */
[----:B------:R0:W-:Y:S04]  /*0450*/  STG.E desc[UR10][R16.64+-0x8], R3 ;  /* 0xfffff80310007986 */ /* 0x0001e8000c10190a */
[----:B------:R0:W-:Y:S04]  /*0460*/  STG.E.U8 desc[UR10][R12.64+-0x1], R2 ;  /* 0xffffff020c007986 */ /* 0x0001e8000c10110a */
[----:B-1----:R0:W-:Y:S02]  /*0470*/  @P0 REDG.E.ADD.STRONG.GPU desc[UR10][R22.64], R25 ;  /* 0x000000191600098e */ /* 0x0021e4000c12e10a */
.L_x_42:
[----:B------:R-:W-:Y:S05]  /*0480*/  BSYNC.RECONVERGENT B2 ;  /* 0x0000000000027941 */ /* 0x000fea0003800200 */
.L_x_41:
[----:B0-----:R-:W2:Y:S01]  /*0490*/  LDG.E R2, desc[UR10][R18.64+0x4] ;  /* 0x0000040a12027981 */ /* 0x001ea2000c1e1900 */
[----:B------:R-:W-:Y:S01]  /*04a0*/  BSSY.RECONVERGENT B2, `(.L_x_43) ;  /* 0x0000016000027945 */ /* 0x000fe20003800200 */
[----:B--2---:R-:W-:-:S13]  /*04b0*/  ISETP.GE.AND P0, PT, R2, 0x1, PT ;  /* 0x000000010200780c */ /* 0x004fda0003f06270 */
[----:B------:R-:W-:Y:S05]  /*04c0*/  @!P0 BRA `(.L_x_44) ;  /* 0x00000000004c8947 */ /* 0x000fea0003800000 */
[----:B------:R-:W2:Y:S02]  /*04d0*/  LDG.E.U8 R2, desc[UR10][R12.64] ;  /* 0x0000000a0c027981 */ /* 0x000ea4000c1e1100 */
[----:B--2---:R-:W-:-:S13]  /*04e0*/  ISETP.NE.AND P0, PT, R2, RZ, PT ;  /* 0x000000ff0200720c */ /* 0x004fda0003f05270 */
[----:B------:R-:W-:Y:S05]  /*04f0*/  @P0 BRA `(.L_x_44) ;  /* 0x0000000000400947 */ /* 0x000fea0003800000 */
[----:B------:R-:W-:Y:S02]  /*0500*/  IMAD.MOV.U32 R23, RZ, RZ, 0x1 ;  /* 0x00000001ff177424 */ /* 0x000fe400078e00ff */
        /* <DEDUP_REMOVED lines=15> */
.L_x_44:
[----:B------:R-:W-:Y:S05]  /*0600*/  BSYNC.RECONVERGENT B2 ;  /* 0x0000000000027941 */ /* 0x000fea0003800200 */
.L_x_43:
[----:B0-----:R-:W2:Y:S01]  /*0610*/  LDG.E R2, desc[UR10][R18.64+0x8] ;  /* 0x0000080a12027981 */ /* 0x001ea2000c1e1900 */
        /* <DEDUP_REMOVED lines=8> */
[----:B------:R-:W2:Y:S02]  /*06a0*/  ATOMG.E.CAS.STRONG.GPU PT, R2, [R14], R22, R23 ;  /* 0x000000160e0273a9 */ /* 0x000ea400001ee117 */
        /* <DEDUP_REMOVED lines=13> */
.L_x_46:
[----:B------:R-:W-:Y:S05]  /*0780*/  BSYNC.RECONVERGENT B2 ;  /* 0x0000000000027941 */ /* 0x000fea0003800200 */
.L_x_45:
[----:B------:R-:W2:Y:S01]  /*0790*/  LDG.E R18, desc[UR10][R18.64+0xc] ;  /* 0x00000c0a12127981 */ /* 0x000ea2000c1e1900 */
[----:B------:R-:W-:Y:S01]  /*07a0*/  BSSY.RECONVERGENT B2, `(.L_x_47) ;  /* 0x0000016000027945 */ /* 0x000fe20003800200 */
[----:B--2---:R-:W-:-:S13]  /*07b0*/  ISETP.GE.AND P0, PT, R18, 0x1, PT ;  /* 0x000000011200780c */ /* 0x004fda0003f06270 */
[----:B------:R-:W-:Y:S05]  /*07c0*/  @!P0 BRA `(.L_x_48) ;  /* 0x00000000004c8947 */ /* 0x000fea0003800000 */
[----:B0-----:R-:W2:Y:S02]  /*07d0*/  LDG.E.U8 R2, desc[UR10][R12.64+0x2] ;  /* 0x0000020a0c027981 */ /* 0x001ea4000c1e1100 */
[----:B--2---:R-:W-:-:S13]  /*07e0*/  ISETP.NE.AND P0, PT, R2, RZ, PT ;  /* 0x000000ff0200720c */ /* 0x004fda0003f05270 */
[----:B------:R-:W-:Y:S05]  /*07f0*/  @P0 BRA `(.L_x_48) ;  /* 0x0000000000400947 */ /* 0x000fea0003800000 */
[----:B------:R-:W-:Y:S02]  /*0800*/  IMAD.MOV.U32 R19, RZ, RZ, 0x1 ;  /* 0x00000001ff137424 */ /* 0x000fe400078e00ff */
[----:B------:R-:W-:-:S05]  /*0810*/  IMAD.MOV.U32 R18, RZ, RZ, RZ ;  /* 0x000000ffff127224 */ /* 0x000fca00078e00ff */
[----:B------:R-:W2:Y:S02]  /*0820*/  ATOMG.E.CAS.STRONG.GPU PT, R2, [R14+0x4], R18, R19 ;  /* 0x000004120e0273a9 */ /* 0x000ea400001ee113 */
        /* <DEDUP_REMOVED lines=13> */
.L_x_48:
[----:B------:R-:W-:Y:S05]  /*0900*/  BSYNC.RECONVERGENT B2 ;  /* 0x0000000000027941 */ /* 0x000fea0003800200 */
.L_x_47:
[----:B------:R-:W-:Y:S01]  /*0910*/  IADD3 R6, PT, PT, R6, 0x4, RZ ;  /* 0x0000000406067810 */ /* 0x000fe20007ffe0ff */
[----:B------:R-:W-:Y:S01]  /*0920*/  VIADD R21, R21, 0x4 ;  /* 0x0000000415157836 */ /* 0x000fe20000000000 */
[----:B0-2---:R-:W-:Y:S02]  /*0930*/  IADD3 R10, P1, PT, R10, 0x4, RZ ;  /* 0x000000040a0a7810 */ /* 0x005fe40007f3e0ff */
[----:B------:R-:W-:Y:S02]  /*0940*/  ISETP.NE.AND P0, PT, R6, RZ, PT ;  /* 0x000000ff0600720c */ /* 0x000fe40003f05270 */
[----:B------:R-:W-:Y:S01]  /*0950*/  IADD3 R12, P2, PT, R12, 0x4, RZ ;  /* 0x000000040c0c7810 */ /* 0x000fe20007f5e0ff */
[----:B------:R-:W-:Y:S01]  /*0960*/  IMAD.X R11, RZ, RZ, R11, P1 ;  /* 0x000000ffff0b7224 */ /* 0x000fe200008e060b */
[----:B------:R-:W-:Y:S02]  /*0970*/  IADD3 R14, P3, PT, R14, 0x10, RZ ;  /* 0x000000100e0e7810 */ /* 0x000fe40007f7e0ff */
[----:B------:R-:W-:Y:S01]  /*0980*/  IADD3 R16, P4, PT, R16, 0x10, RZ ;  /* 0x0000001010107810 */ /* 0x000fe20007f9e0ff */
[----:B------:R-:W-:-:S02]  /*0990*/  IMAD.X R13, RZ, RZ, R13, P2 ;  /* 0x000000ffff0d7224 */ /* 0x000fc400010e060d */
[----:B------:R-:W-:Y:S02]  /*09a0*/  IMAD.X R15, RZ, RZ, R15, P3 ;  /* 0x000000ffff0f7224 */ /* 0x000fe400018e060f */
[----:B------:R-:W-:Y:S02]  /*09b0*/  IMAD.X R17, RZ, RZ, R17, P4 ;  /* 0x000000ffff117224 */ /* 0x000fe400020e0611 */
[----:B------:R-:W-:Y:S06]  /*09c0*/  @P0 BRA `(.L_x_49) ;  /* 0xfffffff8004c0947 */ /* 0x000fec000383ffff */
.L_x_40:
[----:B------:R-:W-:Y:S05]  /*09d0*/  BSYNC.RECONVERGENT B0 ;  /* 0x0000000000007941 */ /* 0x000fea0003800200 */
.L_x_39:
[----:B------:R-:W-:-:S13]  /*09e0*/  ISETP.NE.AND P0, PT, R7, RZ, PT ;  /* 0x000000ff0700720c */ /* 0x000fda0003f05270 */
[----:B------:R-:W-:Y:S05]  /*09f0*/  @!P0 BRA `(.L_x_38) ;  /* 0x0000000000f08947 */ /* 0x000fea0003800000 */
[----:B------:R-:W0:Y:S01]  /*0a00*/  LDC.64 R12, c[0x0][0x3b8] ;  /* 0x0000ee00ff0c7b82 */ /* 0x000e220000000a00 */
[----:B------:R-:W1:Y:S01]  /*0a10*/  LDCU.128 UR4, c[0x0][0x390] ;  /* 0x00007200ff0477ac */ /* 0x000e620008000c00 */
[----:B------:R-:W-:-:S06]  /*0a20*/  IMAD.IADD R19, R0, 0x1, R9 ;  /* 0x0000000100137824 */ /* 0x000fcc00078e0209 */
[----:B------:R-:W2:Y:S08]  /*0a30*/  LDC.64 R16, c[0x0][0x3a0] ;  /* 0x0000e800ff107b82 */ /* 0x000eb00000000a00 */
[----:B------:R-:W3:Y:S01]  /*0a40*/  LDC.64 R4, c[0x0][0x388] ;  /* 0x0000e200ff047b82 */ /* 0x000ee20000000a00 */
[C---:B-1----:R-:W-:Y:S02]  /*0a50*/  IADD3 R8, P1, PT, R0.reuse, UR6, RZ ;  /* 0x0000000600087c10 */ /* 0x042fe4000ff3e0ff */
[C---:B------:R-:W-:Y:S01]  /*0a60*/  IADD3 R2, P0, PT, R0.reuse, UR4, RZ ;  /* 0x0000000400027c10 */ /* 0x040fe2000ff1e0ff */
[----:B0-----:R-:W-:-:S03]  /*0a70*/  IMAD.WIDE.U32 R12, R0, 0x4, R12 ;  /* 0x00000004000c7825 */ /* 0x001fc600078e000c */
[----:B------:R-:W-:Y:S01]  /*0a80*/  IADD3.X R11, PT, PT, RZ, UR5, RZ, P0, !PT ;  /* 0x00000005ff0b7c10 */ /* 0x000fe200087fe4ff */
[----:B------:R-:W-:Y:S02]  /*0a90*/  IMAD.MOV.U32 R10, RZ, RZ, R12 ;  /* 0x000000ffff0a7224 */ /* 0x000fe400078e000c */
[----:B------:R-:W-:Y:S02]  /*0aa0*/  IMAD.X R15, RZ, RZ, UR7, P1 ;  /* 0x00000007ff0f7e24 */ /* 0x000fe400088e06ff */
[----:B--2---:R-:W-:-:S04]  /*0ab0*/  IMAD.WIDE.U32 R16, R0, 0x4, R16 ;  /* 0x0000000400107825 */ /* 0x004fc800078e0010 */
[----:B------:R-:W-:Y:S01]  /*0ac0*/  IMAD.MOV.U32 R12, RZ, RZ, R16 ;  /* 0x000000ffff0c7224 */ /* 0x000fe200078e0010 */
[----:B------:R-:W-:Y:S01]  /*0ad0*/  IADD3 R16, PT, PT, -R7, RZ, RZ ;  /* 0x000000ff07107210 */ /* 0x000fe20007ffe1ff */
[----:B------:R-:W-:-:S07]  /*0ae0*/  IMAD.IADD R0, R0, 0x1, R7 ;  /* 0x0000000100007824 */ /* 0x000fce00078e0207 */
.L_x_52:
[----:B---3--:R-:W-:-:S06]  /*0af0*/  IMAD.WIDE R6, R19, 0x4, R4 ;  /* 0x0000000413067825 */ /* 0x008fcc00078e0204 */
[----:B------:R0:W2:Y:S01]  /*0b00*/  LDG.E R6, desc[UR10][R6.64] ;  /* 0x0000000a06067981 */ /* 0x0000a2000c1e1900 */
[----:B------:R-:W-:Y:S01]  /*0b10*/  BSSY.RECONVERGENT B0, `(.L_x_50) ;  /* 0x000001e000007945 */ /* 0x000fe20003800200 */
[----:B0-----:R-:W-:Y:S01]  /*0b20*/  IMAD.MOV.U32 R7, RZ, RZ, R15 ;  /* 0x000000ffff077224 */ /* 0x001fe200078e000f */
[----:B--2---:R-:W-:Y:S01]  /*0b30*/  ISETP.GE.AND P0, PT, R6, 0x1, PT ;  /* 0x000000010600780c */ /* 0x004fe20003f06270 */
[----:B------:R-:W-:-:S12]  /*0b40*/  IMAD.MOV.U32 R6, RZ, RZ, R8 ;  /* 0x000000ffff067224 */ /* 0x000fd800078e0008 */
[----:B------:R-:W-:Y:S05]  /*0b50*/  @!P0 BRA `(.L_x_51) ;  /* 0x0000000000648947 */ /* 0x000fea0003800000 */
[----:B------:R-:W2:Y:S02]  /*0b60*/  LDG.E.U8 R8, desc[UR10][R6.64] ;  /* 0x0000000a06087981 */ /* 0x000ea4000c1e1100 */
[----:B--2---:R-:W-:-:S13]  /*0b70*/  ISETP.NE.AND P0, PT, R8, RZ, PT ;  /* 0x000000ff0800720c */ /* 0x004fda0003f05270 */
[----:B------:R-:W-:Y:S05]  /*0b80*/  @P0 BRA `(.L_x_51) ;  /* 0x0000000000580947 */ /* 0x000fea0003800000 */
[----:B------:R-:W-:Y:S01]  /*0b90*/  IMAD.MOV.U32 R8, RZ, RZ, R10 ;  /* 0x000000ffff087224 */ /* 0x000fe200078e000a */
[----:B------:R-:W-:Y:S01]  /*0ba0*/  MOV R9, R13 ;  /* 0x0000000d00097202 */ /* 0x000fe20000000f00 */
[----:B------:R-:W-:Y:S02]  /*0bb0*/  IMAD.MOV.U32 R15, RZ, RZ, 0x1 ;  /* 0x00000001ff0f7424 */ /* 0x000fe400078e00ff */
[----:B------:R-:W-:-:S05]  /*0bc0*/  IMAD.MOV.U32 R14, RZ, RZ, RZ ;  /* 0x000000ffff0e7224 */ /* 0x000fca00078e00ff */
[----:B------:R-:W2:Y:S02]  /*0bd0*/  ATOMG.E.CAS.STRONG.GPU PT, R8, [R8], R14, R15 ;  /* 0x0000000e080873a9 */ /* 0x000ea400001ee10f */
[----:B--2---:R-:W-:-:S13]  /*0be0*/  ISETP.NE.AND P0, PT, R8, RZ, PT ;  /* 0x000000ff0800720c */ /* 0x004fda0003f05270 */
[----:B------:R-:W-:Y:S05]  /*0bf0*/  @P0 BRA `(.L_x_51) ;  /* 0x00000000003c0947 */ /* 0x000fea0003800000 */
[----:B------:R-:W0:Y:S01]  /*0c00*/  S2R R14, SR_LANEID ;  /* 0x00000000000e7919 */ /* 0x000e220000000000 */
[----:B------:R-:W1:Y:S01]  /*0c10*/  LDC.64 R8, c[0x0][0x3b0] ;  /* 0x0000ec00ff087b82 */ /* 0x000e620000000a00 */
[----:B------:R-:W-:Y:S01]  /*0c20*/  VOTEU.ANY UR4, UPT, PT ;  /* 0x0000000000047886 */ /* 0x000fe200038e0100 */
[----:B------:R-:W-:Y:S01]  /*0c30*/  IMAD.MOV.U32 R18, RZ, RZ, 0x1 ;  /* 0x00000001ff127424 */ /* 0x000fe200078e00ff */
[----:B------:R-:W-:Y:S02]  /*0c40*/  UFLO.U32 UR5, UR4 ;  /* 0x00000004000572bd */ /* 0x000fe400080e0000 */
[----:B------:R-:W1:Y:S01]  /*0c50*/  POPC R21, UR4 ;  /* 0x0000000400157d09 */ /* 0x000e620008000000 */
[----:B------:R-:W-:-:S03]  /*0c60*/  IMAD.MOV.U32 R15, RZ, RZ, R11 ;  /* 0x000000ffff0f7224 */ /* 0x000fc600078e000b */
[----:B0-----:R-:W-:Y:S01]  /*0c70*/  ISETP.EQ.U32.AND P0, PT, R14, UR5, PT ;  /* 0x000000050e007c0c */ /* 0x001fe2000bf02070 */
[----:B------:R-:W-:-:S05]  /*0c80*/  IMAD.MOV.U32 R14, RZ, RZ, R2 ;  /* 0x000000ffff0e7224 */ /* 0x000fca00078e0002 */
[----:B------:R0:W-:Y:S02]  /*0c90*/  STG.E.U8 desc[UR10][R14.64], R18 ;  /* 0x000000120e007986 */ /* 0x0001e4000c10110a */
[----:B0-----:R-:W-:Y:S02]  /*0ca0*/  IMAD.MOV.U32 R14, RZ, RZ, R12 ;  /* 0x000000ffff0e7224 */ /* 0x001fe400078e000c */
[----:B------:R-:W-:-:S05]  /*0cb0*/  IMAD.MOV.U32 R15, RZ, RZ, R17 ;  /* 0x000000ffff0f7224 */ /* 0x000fca00078e0011 */
[----:B------:R0:W-:Y:S04]  /*0cc0*/  STG.E desc[UR10][R14.64], R3 ;  /* 0x000000030e007986 */ /* 0x0001e8000c10190a */
[----:B------:R0:W-:Y:S04]  /*0cd0*/  STG.E.U8 desc[UR10][R6.64], R18 ;  /* 0x0000001206007986 */ /* 0x0001e8000c10110a */
[----:B-1----:R0:W-:Y:S02]  /*0ce0*/  @P0 REDG.E.ADD.STRONG.GPU desc[UR10][R8.64], R21 ;  /* 0x000000150800098e */ /* 0x0021e4000c12e10a */
.L_x_51:
[----:B------:R-:W-:Y:S05]  /*0cf0*/  BSYNC.RECONVERGENT B0 ;  /* 0x0000000000007941 */ /* 0x000fea0003800200 */
.L_x_50:
[----:B------:R-:W-:Y:S01]  /*0d00*/  IADD3 R16, PT, PT, R16, 0x1, RZ ;  /* 0x0000000110107810 */ /* 0x000fe20007ffe0ff */
[----:B------:R-:W-:Y:S01]  /*0d10*/  VIADD R19, R19, 0x1 ;  /* 0x0000000113137836 */ /* 0x000fe20000000000 */
[----:B------:R-:W-:Y:S02]  /*0d20*/  IADD3 R10, P1, PT, R10, 0x4, RZ ;  /* 0x000000040a0a7810 */ /* 0x000fe40007f3e0ff */
[----:B------:R-:W-:Y:S02]  /*0d30*/  ISETP.NE.AND P0, PT, R16, RZ, PT ;  /* 0x000000ff1000720c */ /* 0x000fe40003f05270 */
[----:B0-----:R-:W-:Y:S01]  /*0d40*/  IADD3 R8, P4, PT, R6, 0x1, RZ ;  /* 0x0000000106087810 */ /* 0x001fe20007f9e0ff */
[----:B------:R-:W-:Y:S01]  /*0d50*/  IMAD.X R13, RZ, RZ, R13, P1 ;  /* 0x000000ffff0d7224 */ /* 0x000fe200008e060d */
[----:B------:R-:W-:Y:S02]  /*0d60*/  IADD3 R12, P2, PT, R12, 0x4, RZ ;  /* 0x000000040c0c7810 */ /* 0x000fe40007f5e0ff */
[----:B------:R-:W-:Y:S01]  /*0d70*/  IADD3 R2, P3, PT, R2, 0x1, RZ ;  /* 0x0000000102027810 */ /* 0x000fe20007f7e0ff */
[----:B------:R-:W-:-:S02]  /*0d80*/  IMAD.X R15, RZ, RZ, R7, P4 ;  /* 0x000000ffff0f7224 */ /* 0x000fc400020e0607 */
[----:B------:R-:W-:Y:S02]  /*0d90*/  IMAD.X R17, RZ, RZ, R17, P2 ;  /* 0x000000ffff117224 */ /* 0x000fe400010e0611 */
[----:B------:R-:W-:Y:S02]  /*0da0*/  IMAD.X R11, RZ, RZ, R11, P3 ;  /* 0x000000ffff0b7224 */ /* 0x000fe400018e060b */
[----:B------:R-:W-:Y:S06]  /*0db0*/  @P0 BRA `(.L_x_52) ;  /* 0xfffffffc004c0947 */ /* 0x000fec000383ffff */
.L_x_38:
[----:B------:R-:W-:Y:S05]  /*0dc0*/  BSYNC.RECONVERGENT B1 ;  /* 0x0000000000017941 */ /* 0x000fea0003800200 */
.L_x_37:
        /* <DEDUP_REMOVED lines=14> */
[----:B0-----:R-:W-:-:S04]  /*0eb0*/  IADD3 R4, P0, PT, R0, UR4, RZ ;  /* 0x0000000400047c10 */ /* 0x001fc8000ff1e0ff */
[----:B------:R-:W-:-:S05]  /*0ec0*/  IADD3.X R5, PT, PT, RZ, UR5, RZ, P0, !PT ;  /* 0x00000005ff057c10 */ /* 0x000fca00087fe4ff */
[----:B------:R-:W2:Y:S02]  /*0ed0*/  LDG.E.U8 R2, desc[UR10][R4.64] ;  /* 0x0000000a04027981 */ /* 0x000ea4000c1e1100 */
[----:B--2---:R-:W-:-:S13]  /*0ee0*/  ISETP.NE.AND P0, PT, R2, RZ, PT ;  /* 0x000000ff0200720c */ /* 0x004fda0003f05270 */
[----:B------:R-:W-:Y:S05]  /*0ef0*/  @P0 BRA `(.L_x_56) ;  /* 0x00000000005c0947 */ /* 0x000fea0003800000 */
[----:B------:R-:W0:Y:S01]  /*0f00*/  LDC.64 R6, c[0x0][0x3b8] ;  /* 0x0000ee00ff067b82 */ /* 0x000e220000000a00 */
[----:B------:R-:W-:Y:S02]  /*0f10*/  IMAD.MOV.U32 R9, RZ, RZ, 0x1 ;  /* 0x00000001ff097424 */ /* 0x000fe400078e00ff */
[----:B------:R-:W-:Y:S02]  /*0f20*/  IMAD.MOV.U32 R8, RZ, RZ, RZ ;  /* 0x000000ffff087224 */ /* 0x000fe400078e00ff */
[----:B0-----:R-:W-:-:S06]  /*0f30*/  IMAD.WIDE.U32 R6, R0, 0x4, R6 ;  /* 0x0000000400067825 */ /* 0x001fcc00078e0006 */
[----:B------:R-:W2:Y:S02]  /*0f40*/  ATOMG.E.CAS.STRONG.GPU PT, R6, [R6], R8, R9 ;  /* 0x00000008060673a9 */ /* 0x000ea400001ee109 */
[----:B--2---:R-:W-:-:S13]  /*0f50*/  ISETP.NE.AND P0, PT, R6, RZ, PT ;  /* 0x000000ff0600720c */ /* 0x004fda0003f05270 */
[----:B------:R-:W-:Y:S05]  /*0f60*/  @P0 BRA `(.L_x_56) ;  /* 0x0000000000400947 */ /* 0x000fea0003800000 */
[----:B------:R-:W0:Y:S01]  /*0f70*/  S2R R2, SR_LANEID ;  /* 0x0000000000027919 */ /* 0x000e220000000000 */
[----:B------:R-:W1:Y:S01]  /*0f80*/  LDC.64 R6, c[0x0][0x3a0] ;  /* 0x0000e800ff067b82 */ /* 0x000e620000000a00 */
[----:B------:R-:W2:Y:S01]  /*0f90*/  LDCU.64 UR8, c[0x0][0x390] ;  /* 0x00007200ff0877ac */ /* 0x000ea20008000a00 */
[----:B------:R-:W-:Y:S02]  /*0fa0*/  VOTEU.ANY UR4, UPT, PT ;  /* 0x0000000000047886 */ /* 0x000fe400038e0100 */
[----:B------:R-:W-:-:S04]  /*0fb0*/  UFLO.U32 UR5, UR4 ;  /* 0x00000004000572bd */ /* 0x000fc800080e0000 */
[----:B------:R-:W3:Y:S01]  /*0fc0*/  LDC.64 R10, c[0x0][0x3b0] ;  /* 0x0000ec00ff0a7b82 */ /* 0x000ee20000000a00 */
[----:B------:R-:W3:Y:S01]  /*0fd0*/  POPC R13, UR4 ;  /* 0x00000004000d7d09 */ /* 0x000ee20008000000 */
[----:B--2---:R-:W-:-:S05]  /*0fe0*/  IADD3 R8, P1, PT, R0, UR8, RZ ;  /* 0x0000000800087c10 */ /* 0x004fca000ff3e0ff */
[----:B------:R-:W-:Y:S02]  /*0ff0*/  IMAD.X R9, RZ, RZ, UR9, P1 ;  /* 0x00000009ff097e24 */ /* 0x000fe400088e06ff */
[----:B-1----:R-:W-:Y:S01]  /*1000*/  IMAD.WIDE.U32 R6, R0, 0x4, R6 ;  /* 0x0000000400067825 */ /* 0x002fe200078e0006 */
[----:B0-----:R-:W-:-:S03]  /*1010*/  ISETP.EQ.U32.AND P0, PT, R2, UR5, PT ;  /* 0x0000000502007c0c */ /* 0x001fc6000bf02070 */
[----:B------:R-:W-:-:S05]  /*1020*/  IMAD.MOV.U32 R2, RZ, RZ, 0x1 ;  /* 0x00000001ff027424 */ /* 0x000fca00078e00ff */
[----:B------:R0:W-:Y:S04]  /*1030*/  STG.E.U8 desc[UR10][R8.64], R2 ;  /* 0x0000000208007986 */ /* 0x0001e8000c10110a */
[----:B------:R0:W-:Y:S04]  /*1040*/  STG.E desc[UR10][R6.64], R3 ;  /* 0x0000000306007986 */ /* 0x0001e8000c10190a */
[----:B------:R0:W-:Y:S04]  /*1050*/  STG.E.U8 desc[UR10][R4.64], R2 ;  /* 0x0000000204007986 */ /* 0x0001e8000c10110a */
[----:B---3--:R0:W-:Y:S02]  /*1060*/  @P0 REDG.E.ADD.STRONG.GPU desc[UR10][R10.64], R13 ;  /* 0x0000000d0a00098e */ /* 0x0081e4000c12e10a */
.L_x_56:
[----:B------:R-:W-:Y:S05]  /*1070*/  BSYNC.RECONVERGENT B1 ;  /* 0x0000000000017941 */ /* 0x000fea0003800200 */
.L_x_55:
[----:B------:R-:W-:-:S07]  /*1080*/  VIADD R0, R0, 0x1 ;  /* 0x0000000100007836 */ /* 0x000fce0000000000 */
.L_x_54:
[----:B------:R-:W-:Y:S05]  /*1090*/  BSYNC.RECONVERGENT B0 ;  /* 0x0000000000007941 */ /* 0x000fea0003800200 */
.L_x_53:
[----:B------:R-:W-:-:S13]  /*10a0*/  ISETP.GE.AND P0, PT, R0, UR6, PT ;  /* 0x0000000600007c0c */ /* 0x000fda000bf06270 */
[----:B------:R-:W-:Y:S05]  /*10b0*/  @P0 EXIT ;  /* 0x000000000000094d */ /* 0x000fea0003800000 */
[----:B0-----:R-:W-:Y:S01]  /*10c0*/  IADD3 R2, PT, PT, -R0, UR6, RZ ;  /* 0x0000000600027c10 */ /* 0x001fe2000fffe1ff */
[----:B------:R-:W-:Y:S01]  /*10d0*/  BSSY.RECONVERGENT B0, `(.L_x_57) ;  /* 0x000003f000007945 */ /* 0x000fe20003800200 */
[----:B------:R-:W-:Y:S02]  /*10e0*/  MOV R14, R0 ;  /* 0x00000000000e7202 */ /* 0x000fe40000000f00 */
[----:B------:R-:W-:-:S13]  /*10f0*/  LOP3.LUT P0, R7, R2, 0x3, RZ, 0xc0, !PT ;  /* 0x0000000302077812 */ /* 0x000fda000780c0ff */
[----:B------:R-:W-:Y:S05]  /*1100*/  @!P0 BRA `(.L_x_58) ;  /* 0x0000000000ec8947 */ /* 0x000fea0003800000 */
[----:B------:R-:W0:Y:S01]  /*1110*/  LDC.64 R14, c[0x0][0x3b8] ;  /* 0x0000ee00ff0e7b82 */ /* 0x000e220000000a00 */
[----:B------:R-:W1:Y:S01]  /*1120*/  LDCU.128 UR12, c[0x0][0x390] ;  /* 0x00007200ff0c77ac */ /* 0x000e620008000c00 */
[----:B------:R-:W-:Y:S02]  /*1130*/  IMAD.MOV R18, RZ, RZ, -R7 ;  /* 0x000000ffff127224 */ /* 0x000fe400078e0a07 */
[----:B------:R-:W-:-:S04]  /*1140*/  IMAD R19, R3, UR6, R0 ;  /* 0x0000000603137c24 */ /* 0x000fc8000f8e0200 */
[----:B------:R-:W2:Y:S08]  /*1150*/  LDC.64 R16, c[0x0][0x3a0] ;  /* 0x0000e800ff107b82 */ /* 0x000eb00000000a00 */
[----:B------:R-:W3:Y:S01]  /*1160*/  LDC.64 R4, c[0x0][0x388] ;  /* 0x0000e200ff047b82 */ /* 0x000ee20000000a00 */
[C---:B-1----:R-:W-:Y:S02]  /*1170*/  IADD3 R13, P0, PT, R0.reuse, UR12, RZ ;  /* 0x0000000c000d7c10 */ /* 0x042fe4000ff1e0ff */
[C---:B------:R-:W-:Y:S01]  /*1180*/  IADD3 R8, P1, PT, R0.reuse, UR14, RZ ;  /* 0x0000000e00087c10 */ /* 0x040fe2000ff3e0ff */
[----:B0-----:R-:W-:-:S04]  /*1190*/  IMAD.WIDE.U32 R14, R0, 0x4, R14 ;  /* 0x00000004000e7825 */ /* 0x001fc800078e000e */
[----:B------:R-:W-:Y:S02]  /*11a0*/  IMAD.MOV.U32 R2, RZ, RZ, R14 ;  /* 0x000000ffff027224 */ /* 0x000fe400078e000e */
[----:B------:R-:W-:Y:S02]  /*11b0*/  IMAD.X R12, RZ, RZ, UR13, P0 ;  /* 0x0000000dff0c7e24 */ /* 0x000fe400080e06ff */
[----:B--2---:R-:W-:-:S04]  /*11c0*/  IMAD.WIDE.U32 R16, R0, 0x4, R16 ;  /* 0x0000000400107825 */ /* 0x004fc800078e0010 */
[----:B------:R-:W-:Y:S02]  /*11d0*/  IMAD.X R9, RZ, RZ, UR15, P1 ;  /* 0x0000000fff097e24 */ /* 0x000fe400088e06ff */
[----:B------:R-:W-:-:S07]  /*11e0*/  IMAD.IADD R14, R7, 0x1, R0 ;  /* 0x00000001070e7824 */ /* 0x000fce00078e0200 */
.L_x_61:
[----:B---3--:R-:W-:-:S06]  /*11f0*/  IMAD.WIDE R6, R19, 0x4, R4 ;  /* 0x0000000413067825 */ /* 0x008fcc00078e0204 */
[----:B------:R0:W2:Y:S01]  /*1200*/  LDG.E R6, desc[UR10][R6.64] ;  /* 0x0000000a06067981 */ /* 0x0000a2000c1e1900 */
[----:B------:R-:W-:Y:S01]  /*1210*/  BSSY.RECONVERGENT B1, `(.L_x_59) ;  /* 0x000001e000017945 */ /* 0x000fe20003800200 */
[----:B0-----:R-:W-:Y:S01]  /*1220*/  IMAD.MOV.U32 R7, RZ, RZ, R9 ;  /* 0x000000ffff077224 */ /* 0x001fe200078e0009 */
[----:B--2---:R-:W-:Y:S02]  /*1230*/  ISETP.GE.AND P0, PT, R6, 0x1, PT ;  /* 0x000000010600780c */ /* 0x004fe40003f06270 */
[----:B------:R-:W-:-:S11]  /*1240*/  MOV R6, R8 ;  /* 0x0000000800067202 */ /* 0x000fd60000000f00 */
[----:B------:R-:W-:Y:S05]  /*1250*/  @!P0 BRA `(.L_x_60) ;  /* 0x0000000000648947 */ /* 0x000fea0003800000 */
[----:B------:R-:W2:Y:S02]  /*1260*/  LDG.E.U8 R8, desc[UR10][R6.64] ;  /* 0x0000000a06087981 */ /* 0x000ea4000c1e1100 */
[----:B--2---:R-:W-:-:S13]  /*1270*/  ISETP.NE.AND P0, PT, R8, RZ, PT ;  /* 0x000000ff0800720c */ /* 0x004fda0003f05270 */
[----:B------:R-:W-:Y:S05]  /*1280*/  @P0 BRA `(.L_x_60) ;  /* 0x0000000000580947 */ /* 0x000fea0003800000 */
[----:B------:R-:W-:Y:S02]  /*1290*/  IMAD.MOV.U32 R8, RZ, RZ, RZ ;  /* 0x000000ffff087224 */ /* 0x000fe400078e00ff */
[----:B------:R-:W-:Y:S02]  /*12a0*/  IMAD.MOV.U32 R9, RZ, RZ, 0x1 ;  /* 0x00000001ff097424 */ /* 0x000fe400078e00ff */
[----:B------:R-:W-:Y:S02]  /*12b0*/  IMAD.MOV.U32 R10, RZ, RZ, R2 ;  /* 0x000000ffff0a7224 */ /* 0x000fe400078e0002 */
[----:B------:R-:W-:-:S05]  /*12c0*/  IMAD.MOV.U32 R11, RZ, RZ, R15 ;  /* 0x000000ffff0b7224 */ /* 0x000fca00078e000f */
[----:B------:R-:W2:Y:S02]  /*12d0*/  ATOMG.E.CAS.STRONG.GPU PT, R8, [R10], R8, R9 ;  /* 0x000000080a0873a9 */ /* 0x000ea400001ee109 */
[----:B--2---:R-:W-:-:S13]  /*12e0*/  ISETP.NE.AND P0, PT, R8, RZ, PT ;  /* 0x000000ff0800720c */ /* 0x004fda0003f05270 */
[----:B------:R-:W-:Y:S05]  /*12f0*/  @P0 BRA `(.L_x_60) ;  /* 0x00000000003c0947 */ /* 0x000fea0003800000 */
[----:B------:R-:W0:Y:S01]  /*1300*/  S2R R10, SR_LANEID ;  /* 0x00000000000a7919 */ /* 0x000e220000000000 */
[----:B------:R-:W1:Y:S01]  /*1310*/  LDC.64 R8, c[0x0][0x3b0] ;  /* 0x0000ec00ff087b82 */ /* 0x000e620000000a00 */
[----:B------:R-:W-:Y:S01]  /*1320*/  VOTEU.ANY UR4, UPT, PT ;  /* 0x0000000000047886 */ /* 0x000fe200038e0100 */
[----:B------:R-:W-:Y:S01]  /*1330*/  HFMA2 R20, -RZ, RZ, 0, 5.9604644775390625e-08 ;  /* 0x00000001ff147431 */ /* 0x000fe200000001ff */
        /* <DEDUP_REMOVED lines=11> */
.L_x_60:
[----:B------:R-:W-:Y:S05]  /*13f0*/  BSYNC.RECONVERGENT B1 ;  /* 0x0000000000017941 */ /* 0x000fea0003800200 */
.L_x_59:
[----:B------:R-:W-:Y:S01]  /*1400*/  VIADD R18, R18, 0x1 ;  /* 0x0000000112127836 */ /* 0x000fe20000000000 */
[----:B------:R-:W-:Y:S01]  /*1410*/  IADD3 R2, P1, PT, R2, 0x4, RZ ;  /* 0x0000000402027810 */ /* 0x000fe20007f3e0ff */
[----:B------:R-:W-:Y:S01]  /*1420*/  VIADD R19, R19, 0x1 ;  /* 0x0000000113137836 */ /* 0x000fe20000000000 */
[----:B------:R-:W-:Y:S02]  /*1430*/  IADD3 R16, P2, PT, R16, 0x4, RZ ;  /* 0x0000000410107810 */ /* 0x000fe40007f5e0ff */
[----:B------:R-:W-:Y:S01]  /*1440*/  ISETP.NE.AND P0, PT, R18, RZ, PT ;  /* 0x000000ff1200720c */ /* 0x000fe20003f05270 */
[----:B------:R-:W-:Y:S01]  /*1450*/  IMAD.X R15, RZ, RZ, R15, P1 ;  /* 0x000000ffff0f7224 */ /* 0x000fe200008e060f */
[----:B------:R-:W-:Y:S01]  /*1460*/  IADD3 R13, P3, PT, R13, 0x1, RZ ;  /* 0x000000010d0d7810 */ /* 0x000fe20007f7e0ff */
[----:B------:R-:W-:Y:S01]  /*1470*/  IMAD.X R17, RZ, RZ, R17, P2 ;  /* 0x000000ffff117224 */ /* 0x000fe200010e0611 */
[----:B0-----:R-:W-:-:S03]  /*1480*/  IADD3 R8, P4, PT, R6, 0x1, RZ ;  /* 0x0000000106087810 */ /* 0x001fc60007f9e0ff */
[----:B------:R-:W-:Y:S01]  /*1490*/  IMAD.X R12, RZ, RZ, R12, P3 ;  /* 0x000000ffff0c7224 */ /* 0x000fe200018e060c */
[----:B------:R-:W-:-:S05]  /*14a0*/  IADD3.X R9, PT, PT, RZ, R7, RZ, P4, !PT ;  /* 0x00000007ff097210 */ /* 0x000fca00027fe4ff */
[----:B------:R-:W-:Y:S05]  /*14b0*/  @P0 BRA `(.L_x_61) ;  /* 0xfffffffc004c0947 */ /* 0x000fea000383ffff */
.L_x_58:
[----:B------:R-:W-:Y:S05]  /*14c0*/  BSYNC.RECONVERGENT B0 ;  /* 0x0000000000007941 */ /* 0x000fea0003800200 */
.L_x_57:
[----:B------:R-:W0:Y:S02]  /*14d0*/  LDCU UR7, c[0x0][0x380] ;  /* 0x00007000ff0777ac */ /* 0x000e240008000800 */
[----:B0-----:R-:W-:-:S05]  /*14e0*/  VIADD R0, R0, -UR7 ;  /* 0x8000000700007c36 */ /* 0x001fca0008000000 */
[----:B------:R-:W-:-:S13]  /*14f0*/  ISETP.GT.U32.AND P0, PT, R0, -0x4, PT ;  /* 0xfffffffc0000780c */ /* 0x000fda0003f04070 */
[----:B------:R-:W-:Y:S05]  /*1500*/  @P0 EXIT ;  /* 0x000000000000094d */ /* 0x000fea0003800000 */
[----:B------:R-:W0:Y:S01]  /*1510*/  LDCU.128 UR12, c[0x0][0x390] ;  /* 0x00007200ff0c77ac */ /* 0x000e220008000c00 */
[----:B------:R-:W-:Y:S01]  /*1520*/  MOV R4, 0x8 ;  /* 0x0000000800047802 */ /* 0x000fe20000000f00 */
[----:B------:R-:W-:Y:S01]  /*1530*/  IMAD.MOV.U32 R5, RZ, RZ, 0x0 ;  /* 0x00000000ff057424 */ /* 0x000fe200078e00ff */
[C---:B------:R-:W-:Y:S01]  /*1540*/  IADD3 R6, P0, PT, R14.reuse, 0x1, RZ ;  /* 0x000000010e067810 */ /* 0x040fe20007f1e0ff */
[----:B------:R-:W1:Y:S01]  /*1550*/  LDCU.64 UR8, c[0x0][0x3b8] ;  /* 0x00007700ff0877ac */ /* 0x000e620008000a00 */
[----:B------:R-:W-:Y:S02]  /*1560*/  IMAD R0, R3, UR7, R14 ;  /* 0x0000000703007c24 */ /* 0x000fe4000f8e020e */
[C---:B------:R-:W-:Y:S01]  /*1570*/  IMAD.WIDE.U32 R4, R14.reuse, 0x4, R4 ;  /* 0x000000040e047825 */ /* 0x040fe200078e0004 */
[----:B------:R-:W2:Y:S03]  /*1580*/  LDCU.64 UR16, c[0x0][0x3a0] ;  /* 0x00007400ff1077ac */ /* 0x000ea60008000a00 */
[----:B------:R-:W-:Y:S01]  /*1590*/  IMAD.X R7, RZ, RZ, RZ, P0 ;  /* 0x000000ffff077224 */ /* 0x000fe200000e06ff */
[----:B------:R-:W3:Y:S01]  /*15a0*/  LDCU.64 UR4, c[0x0][0x388] ;  /* 0x00007100ff0477ac */ /* 0x000ee20008000a00 */
[----:B------:R-:W-:Y:S01]  /*15b0*/  VIADD R14, R14, -UR7 ;  /* 0x800000070e0e7c36 */ /* 0x000fe20008000000 */
[----:B0-----:R-:W-:-:S02]  /*15c0*/  IADD3 R2, P1, PT, R6, UR12, RZ ;  /* 0x0000000c06027c10 */ /* 0x001fc4000ff3e0ff */
[----:B------:R-:W-:Y:S02]  /*15d0*/  IADD3 R6, P0, PT, R6, UR14, RZ ;  /* 0x0000000e06067c10 */ /* 0x000fe4000ff1e0ff */
[C---:B-1----:R-:W-:Y:S02]  /*15e0*/  IADD3 R8, P2, PT, R4.reuse, UR8, RZ ;  /* 0x0000000804087c10 */ /* 0x042fe4000ff5e0ff */
[C---:B------:R-:W-:Y:S02]  /*15f0*/  IADD3.X R15, PT, PT, R7.reuse, UR13, RZ, P1, !PT ;  /* 0x0000000d070f7c10 */ /* 0x040fe40008ffe4ff */
[----:B--2---:R-:W-:Y:S02]  /*1600*/  IADD3 R10, P3, PT, R4, UR16, RZ ;  /* 0x00000010040a7c10 */ /* 0x004fe4000ff7e0ff */
[----:B------:R-:W-:Y:S01]  /*1610*/  IADD3.X R7, PT, PT, R7, UR15, RZ, P0, !PT ;  /* 0x0000000f07077c10 */ /* 0x000fe200087fe4ff */
[----:B---3--:R-:W-:Y:S01]  /*1620*/  UIADD3 UR4, UP0, UPT, UR4, 0x8, URZ ;  /* 0x0000000804047890 */ /* 0x008fe2000ff1e0ff */
[----:B------:R-:W-:-:S02]  /*1630*/  IADD3.X R9, PT, PT, R5, UR9, RZ, P2, !PT ;  /* 0x0000000905097c10 */ /* 0x000fc400097fe4ff */
[----:B------:R-:W-:Y:S01]  /*1640*/  IADD3.X R11, PT, PT, R5, UR17, RZ, P3, !PT ;  /* 0x00000011050b7c10 */ /* 0x000fe20009ffe4ff */
[----:B------:R-:W-:-:S12]  /*1650*/  UIADD3.X UR5, UPT, UPT, URZ, UR5, URZ, UP0, !UPT ;  /* 0x00000005ff057290 */ /* 0x000fd800087fe4ff */
.L_x_70:
[----:B------:R-:W-:Y:S02]  /*1660*/  IMAD.U32 R12, RZ, RZ, UR4 ;  /* 0x00000004ff0c7e24 */ /* 0x000fe4000f8e00ff */
[----:B------:R-:W-:Y:S02]  /*1670*/  IMAD.U32 R13, RZ, RZ, UR5 ;  /* 0x00000005ff0d7e24 */ /* 0x000fe4000f8e00ff */
[----:B------:R-:W-:-:S05]  /*1680*/  IMAD.WIDE R12, R0, 0x4, R12 ;  /* 0x00000004000c7825 */ /* 0x000fca00078e020c */
[----:B------:R-:W2:Y:S01]  /*1690*/  LDG.E R4, desc[UR10][R12.64+-0x8] ;  /* 0xfffff80a0c047981 */ /* 0x000ea2000c1e1900 */
[----:B------:R-:W-:Y:S01]  /*16a0*/  BSSY.RECONVERGENT B0, `(.L_x_62) ;  /* 0x0000018000007945 */ /* 0x000fe20003800200 */
[----:B------:R-:W-:Y:S01]  /*16b0*/  IMAD.MOV.U32 R5, RZ, RZ, R15 ;  /* 0x000000ffff057224 */ /* 0x000fe200078e000f */
[----:B--2---:R-:W-:Y:S02]  /*16c0*/  ISETP.GE.AND P0, PT, R4, 0x1, PT ;  /* 0x000000010400780c */ /* 0x004fe40003f06270 */
[----:B------:R-:W-:-:S11]  /*16d0*/  MOV R4, R2 ;  /* 0x0000000200047202 */ /* 0x000fd60000000f00 */
        /* <DEDUP_REMOVED lines=20> */
.L_x_63:
[----:B------:R-:W-:Y:S05]  /*1820*/  BSYNC.RECONVERGENT B0 ;  /* 0x0000000000007941 */ /* 0x000fea0003800200 */
.L_x_62:
[----:B0-----:R-:W2:Y:S01]  /*1830*/  LDG.E R2, desc[UR10][R12.64+-0x4] ;  /* 0xfffffc0a0c027981 */ /* 0x001ea2000c1e1900 */
[----:B------:R-:W-:Y:S01]  /*1840*/  BSSY.RECONVERGENT B0, `(.L_x_64) ;  /* 0x0000016000007945 */ /* 0x000fe20003800200 */
[----:B--2---:R-:W-:-:S13]  /*1850*/  ISETP.GE.AND P0, PT, R2, 0x1, PT ;  /* 0x000000010200780c */ /* 0x004fda0003f06270 */
[----:B------:R-:W-:Y:S05]  /*1860*/  @!P0 BRA `(.L_x_65) ;  /* 0x00000000004c8947 */ /* 0x000fea0003800000 */
[----:B------:R-:W2:Y:S02]  /*1870*/  LDG.E.U8 R2, desc[UR10][R6.64] ;  /* 0x0000000a06027981 */ /* 0x000ea4000c1e1100 */
[----:B--2---:R-:W-:-:S13]  /*1880*/  ISETP.NE.AND P0, PT, R2, RZ, PT ;  /* 0x000000ff0200720c */ /* 0x004fda0003f05270 */
[----:B------:R-:W-:Y:S05]  /*1890*/  @P0 BRA `(.L_x_65) ;  /* 0x0000000000400947 */ /* 0x000fea0003800000 */
[----:B------:R-:W-:Y:S02]  /*18a0*/  HFMA2 R16, -RZ, RZ, 0, 0 ;  /* 0x00000000ff107431 */ /* 0x000fe400000001ff */
[----:B------:R-:W-:-:S05]  /*18b0*/  IMAD.MOV.U32 R17, RZ, RZ, 0x1 ;  /* 0x00000001ff117424 */ /* 0x000fca00078e00ff */
        /* <DEDUP_REMOVED lines=14> */
.L_x_65:
[----:B------:R-:W-:Y:S05]  /*19a0*/  BSYNC.RECONVERGENT B0 ;  /* 0x0000000000007941 */ /* 0x000fea0003800200 */
.L_x_64:
        /* <DEDUP_REMOVED lines=23> */
.L_x_67:
[----:B------:R-:W-:Y:S05]  /*1b20*/  BSYNC.RECONVERGENT B0 ;  /* 0x0000000000007941 */ /* 0x000fea0003800200 */
.L_x_66:
[----:B------:R-:W2:Y:S01]  /*1b30*/  LDG.E R12, desc[UR10][R12.64+0x4] ;  /* 0x0000040a0c0c7981 */ /* 0x000ea2000c1e1900 */
[----:B------:R-:W-:Y:S01]  /*1b40*/  BSSY.RECONVERGENT B0, `(.L_x_68) ;  /* 0x0000016000007945 */ /* 0x000fe20003800200 */
[----:B--2---:R-:W-:-:S13]  /*1b50*/  ISETP.GE.AND P0, PT, R12, 0x1, PT ;  /* 0x000000010c00780c */ /* 0x004fda0003f06270 */
[----:B------:R-:W-:Y:S05]  /*1b60*/  @!P0 BRA `(.L_x_69) ;  /* 0x00000000004c8947 */ /* 0x000fea0003800000 */
[----:B0-----:R-:W2:Y:S02]  /*1b70*/  LDG.E.U8 R2, desc[UR10][R6.64+0x2] ;  /* 0x0000020a06027981 */ /* 0x001ea4000c1e1100 */
[----:B--2---:R-:W-:-:S13]  /*1b80*/  ISETP.NE.AND P0, PT, R2, RZ, PT ;  /* 0x000000ff0200720c */ /* 0x004fda0003f05270 */
[----:B------:R-:W-:Y:S05]  /*1b90*/  @P0 BRA `(.L_x_69) ;  /* 0x0000000000400947 */ /* 0x000fea0003800000 */
[----:B------:R-:W-:Y:S02]  /*1ba0*/  HFMA2 R13, -RZ, RZ, 0, 5.9604644775390625e-08 ;  /* 0x00000001ff0d7431 */ /* 0x000fe400000001ff */
        /* <DEDUP_REMOVED lines=15> */
.L_x_69:
[----:B------:R-:W-:Y:S05]  /*1ca0*/  BSYNC.RECONVERGENT B0 ;  /* 0x0000000000007941 */ /* 0x000fea0003800200 */
.L_x_68:
[----:B------:R-:W-:Y:S01]  /*1cb0*/  VIADD R14, R14, 0x4 ;  /* 0x000000040e0e7836 */ /* 0x000fe20000000000 */
[----:B0-2---:R-:W-:Y:S01]  /*1cc0*/  IADD3 R2, P1, PT, R4, 0x4, RZ ;  /* 0x0000000404027810 */ /* 0x005fe20007f3e0ff */
[----:B------:R-:W-:Y:S01]  /*1cd0*/  VIADD R0, R0, 0x4 ;  /* 0x0000000400007836 */ /* 0x000fe20000000000 */
[----:B------:R-:W-:Y:S02]  /*1ce0*/  IADD3 R8, P3, PT, R8, 0x10, RZ ;  /* 0x0000001008087810 */ /* 0x000fe40007f7e0ff */
[----:B------:R-:W-:Y:S01]  /*1cf0*/  ISETP.NE.AND P0, PT, R14, RZ, PT ;  /* 0x000000ff0e00720c */ /* 0x000fe20003f05270 */
[----:B------:R-:W-:Y:S01]  /*1d00*/  IMAD.X R15, RZ, RZ, R5, P1 ;  /* 0x000000ffff0f7224 */ /* 0x000fe200008e0605 */
[----:B------:R-:W-:Y:S01]  /*1d10*/  IADD3 R10, P4, PT, R10, 0x10, RZ ;  /* 0x000000100a0a7810 */ /* 0x000fe20007f9e0ff */
[----:B------:R-:W-:Y:S01]  /*1d20*/  IMAD.X R9, RZ, RZ, R9, P3 ;  /* 0x000000ffff097224 */ /* 0x000fe200018e0609 */
[----:B------:R-:W-:-:S03]  /*1d30*/  IADD3 R6, P2, PT, R6, 0x4, RZ ;  /* 0x0000000406067810 */ /* 0x000fc60007f5e0ff */
[----:B------:R-:W-:Y:S01]  /*1d40*/  IMAD.X R11, RZ, RZ, R11, P4 ;  /* 0x000000ffff0b7224 */ /* 0x000fe200020e060b */
[----:B------:R-:W-:-:S05]  /*1d50*/  IADD3.X R7, PT, PT, RZ, R7, RZ, P2, !PT ;  /* 0x00000007ff077210 */ /* 0x000fca00017fe4ff */
[----:B------:R-:W-:Y:S05]  /*1d60*/  @P0 BRA `(.L_x_70) ;  /* 0xfffffff8003c0947 */ /* 0x000fea000383ffff */
[----:B------:R-:W-:Y:S05]  /*1d70*/  EXIT ;  /* 0x000000000000794d */ /* 0x000fea0003800000 */
.L_x_71:
        /* <DEDUP_REMOVED lines=16> */
.L_x_191:


//--------------------- .text._Z12printGPUBoolPbi --------------------------
	.section	.text._Z12printGPUBoolPbi,"ax",@progbits
	.align	128
        .global         _Z12printGPUBoolPbi
        .type           _Z12printGPUBoolPbi,@function
        .size           _Z12printGPUBoolPbi,(.L_x_192 - _Z12printGPUBoolPbi)
        .other          _Z12printGPUBoolPbi,@"STO_CUDA_ENTRY STV_DEFAULT"
_Z12printGPUBoolPbi:
.text._Z12printGPUBoolPbi:
[----:B------:R-:W0:Y:S01]  /*0000*/  LDC R1, c[0x0][0x37c] ;  /* 0x0000df00ff017b82 */ /* 0x000e220000000800 */
[----:B------:R-:W1:Y:S01]  /*0010*/  LDCU UR4, c[0x0][0x388] ;  /* 0x00007100ff0477ac */ /* 0x000e620008000800 */
[----:B0-----:R-:W-:Y:S01]  /*0020*/  VIADD R1, R1, 0xfffffff8 ;  /* 0xfffffff801017836 */ /* 0x001fe20000000000 */
[----:B------:R-:W0:Y:S01]  /*0030*/  LDCU UR5, c[0x0][0x2f8] ;  /* 0x00005f00ff0577ac */ /* 0x000e220008000800 */
[----:B------:R-:W2:Y:S01]  /*0040*/  LDCU UR6, c[0x0][0x2fc] ;  /* 0x00005f80ff0677ac */ /* 0x000ea20008000800 */
[----:B-1----:R-:W-:Y:S02]  /*0050*/  UISETP.GE.AND UP0, UPT, UR4, 0x1, UPT ;  /* 0x000000010400788c */ /* 0x002fe4000bf06270 */
[----:B0-----:R-:W-:-:S05]  /*0060*/  IADD3 R18, P0, PT, R1, UR5, RZ ;  /* 0x0000000501127c10 */ /* 0x001fca000ff1e0ff */
[----:B--2---:R-:W-:Y:S02]  /*0070*/  IMAD.X R2, RZ, RZ, UR6, P0 ;  /* 0x00000006ff027e24 */ /* 0x004fe400080e06ff */
[----:B------:R-:W-:Y:S06]  /*0080*/  BRA.U !UP0, `(.L_x_72) ;  /* 0x0000001508887547 */ /* 0x000fec000b800000 */
[----:B------:R-:W-:Y:S01]  /*0090*/  UISETP.GE.U32.AND UP0, UPT, UR4, 0x10, UPT ;  /* 0x000000100400788c */ /* 0x000fe2000bf06070 */
[----:B------:R-:W-:Y:S01]  /*00a0*/  IMAD.MOV.U32 R19, RZ, RZ, RZ ;  /* 0x000000ffff137224 */ /* 0x000fe200078e00ff */
[----:B------:R-:W0:Y:S01]  /*00b0*/  LDCU.64 UR36, c[0x0][0x358] ;  /* 0x00006b00ff2477ac */ /* 0x000e220008000a00 */
[----:B------:R-:W-:-:S06]  /*00c0*/  ULOP3.LUT UR38, UR4, 0xf, URZ, 0xc0, !UPT ;  /* 0x0000000f04267892 */ /* 0x000fcc000f8ec0ff */
[----:B------:R-:W-:Y:S06]  /*00d0*/  BRA.U !UP0, `(.L_x_73) ;  /* 0x0000000908cc7547 */ /* 0x000fec000b800000 */
[----:B------:R-:W1:Y:S01]  /*00e0*/  LDCU.64 UR6, c[0x0][0x380] ;  /* 0x00007000ff0677ac */ /* 0x000e620008000a00 */
[----:B------:R-:W-:Y:S01]  /*00f0*/  BSSY.RECONVERGENT B6, `(.L_x_73) ;  /* 0x00000b1000067945 */ /* 0x000fe20003800200 */
[----:B------:R-:W-:-:S04]  /*0100*/  ULOP3.LUT UR4, UR4, 0x7ffffff0, URZ, 0xc0, !UPT ;  /* 0x7ffffff004047892 */ /* 0x000fc8000f8ec0ff */
[----:B------:R-:W-:Y:S02]  /*0110*/  UIADD3 UR8, UPT, UPT, -UR4, URZ, URZ ;  /* 0x000000ff04087290 */ /* 0x000fe4000fffe1ff */
[----:B------:R-:W-:-:S04]  /*0120*/  MOV R19, UR4 ;  /* 0x0000000400137c02 */ /* 0x000fc80008000f00 */
[----:B------:R-:W-:Y:S01]  /*0130*/  IMAD.U32 R23, RZ, RZ, UR8 ;  /* 0x00000008ff177e24 */ /* 0x000fe2000f8e00ff */
[----:B-1----:R-:W-:-:S04]  /*0140*/  UIADD3 UR5, UP0, UPT, UR6, 0x7, URZ ;  /* 0x0000000706057890 */ /* 0x002fc8000ff1e0ff */
[----:B------:R-:W-:Y:S02]  /*0150*/  UIADD3.X UR6, UPT, UPT, URZ, UR7, URZ, UP0, !UPT ;  /* 0x00000007ff067290 */ /* 0x000fe400087fe4ff */
[----:B------:R-:W-:-:S04]  /*0160*/  IMAD.U32 R16, RZ, RZ, UR5 ;  /* 0x00000005ff107e24 */ /* 0x000fc8000f8e00ff */
[----:B------:R-:W-:-:S07]  /*0170*/  IMAD.U32 R17, RZ, RZ, UR6 ;  /* 0x00000006ff117e24 */ /* 0x000fce000f8e00ff */
.L_x_90:
[----:B0-----:R-:W2:Y:S01]  /*0180*/  LDG.E.S8 R0, desc[UR36][R16.64+-0x7] ;  /* 0xfffff92410007981 */ /* 0x001ea2000c1e1300 */
[----:B------:R-:W-:Y:S01]  /*0190*/  MOV R22, 0x18 ;  /* 0x0000001800167802 */ /* 0x000fe20000000f00 */
[----:B------:R-:W0:Y:S01]  /*01a0*/  LDCU.64 UR4, c[0x4][URZ] ;  /* 0x01000000ff0477ac */ /* 0x000e220008000a00 */
[----:B------:R-:W-:Y:S01]  /*01b0*/  IADD3 R23, PT, PT, R23, 0x10, RZ ;  /* 0x0000001017177810 */ /* 0x000fe20007ffe0ff */
[----:B------:R-:W-:Y:S01]  /*01c0*/  IMAD.MOV.U32 R6, RZ, RZ, R18 ;  /* 0x000000ffff067224 */ /* 0x000fe200078e0012 */
[----:B------:R1:W3:Y:S01]  /*01d0*/  LDC.64 R8, c[0x4][R22] ;  /* 0x0100000016087b82 */ /* 0x0002e20000000a00 */
[----:B------:R-:W-:Y:S02]  /*01e0*/  MOV R7, R2 ;  /* 0x0000000200077202 */ /* 0x000fe40000000f00 */
[----:B------:R-:W-:-:S04]  /*01f0*/  ISETP.NE.AND P0, PT, R23, RZ, PT ;  /* 0x000000ff1700720c */ /* 0x000fc80003f05270 */
[----:B------:R-:W-:Y:S01]  /*0200*/  P2R R24, PR, RZ, 0x1 ;  /* 0x00000001ff187803 */ /* 0x000fe20000000000 */
[----:B0-----:R-:W-:Y:S02]  /*0210*/  IMAD.U32 R4, RZ, RZ, UR4 ;  /* 0x00000004ff047e24 */ /* 0x001fe4000f8e00ff */
[----:B------:R-:W-:Y:S01]  /*0220*/  IMAD.U32 R5, RZ, RZ, UR5 ;  /* 0x00000005ff057e24 */ /* 0x000fe2000f8e00ff */
[----:B--23--:R1:W-:Y:S06]  /*0230*/  STL [R1], R0 ;  /* 0x0000000001007387 */ /* 0x00c3ec0000100800 */
[----:B------:R-:W-:-:S07]  /*0240*/  LEPC R20, `(.L_x_74) ;  /* 0x000000001014794e */ /* 0x000fce0000000000 */
[----:B-1----:R-:W-:Y:S05]  /*0250*/  CALL.ABS.NOINC R8 ;  /* 0x0000000008007343 */ /* 0x002fea0003c00000 */
.L_x_74:
[----:B------:R-:W2:Y:S01]  /*0260*/  LDG.E.S8 R0, desc[UR36][R16.64+-0x6] ;  /* 0xfffffa2410007981 */ /* 0x000ea2000c1e1300 */
[----:B------:R0:W1:Y:S01]  /*0270*/  LDC.64 R8, c[0x4][R22] ;  /* 0x0100000016087b82 */ /* 0x0000620000000a00 */
[----:B------:R-:W3:Y:S01]  /*0280*/  LDCU.64 UR4, c[0x4][URZ] ;  /* 0x01000000ff0477ac */ /* 0x000ee20008000a00 */
[----:B------:R-:W-:Y:S01]  /*0290*/  IMAD.MOV.U32 R6, RZ, RZ, R18 ;  /* 0x000000ffff067224 */ /* 0x000fe200078e0012 */
[----:B------:R-:W-:Y:S01]  /*02a0*/  MOV R7, R2 ;  /* 0x0000000200077202 */ /* 0x000fe20000000f00 */
[----:B---3--:R-:W-:Y:S02]  /*02b0*/  IMAD.U32 R4, RZ, RZ, UR4 ;  /* 0x00000004ff047e24 */ /* 0x008fe4000f8e00ff */
[----:B------:R-:W-:Y:S01]  /*02c0*/  IMAD.U32 R5, RZ, RZ, UR5 ;  /* 0x00000005ff057e24 */ /* 0x000fe2000f8e00ff */
[----:B-12---:R0:W-:Y:S06]  /*02d0*/  STL [R1], R0 ;  /* 0x0000000001007387 */ /* 0x0061ec0000100800 */
[----:B------:R-:W-:-:S07]  /*02e0*/  LEPC R20, `(.L_x_75) ;  /* 0x000000001014794e */ /* 0x000fce0000000000 */
[----:B0-----:R-:W-:Y:S05]  /*02f0*/  CALL.ABS.NOINC R8 ;  /* 0x0000000008007343 */ /* 0x001fea0003c00000 */
.L_x_75:
        /* <DEDUP_REMOVED lines=10> */
.L_x_76:
        /* <DEDUP_REMOVED lines=10> */
.L_x_77:
        /* <DEDUP_REMOVED lines=10> */
.L_x_78:
[----:B------:R-:W2:Y:S01]  /*04e0*/  LDG.E.S8 R0, desc[UR36][R16.64+-0x2] ;  /* 0xfffffe2410007981 */ /* 0x000ea2000c1e1300 */
[----:B------:R0:W1:Y:S01]  /*04f0*/  LDC.64 R8, c[0x4][R22] ;  /* 0x0100000016087b82 */ /* 0x0000620000000a00 */
[----:B------:R-:W3:Y:S01]  /*0500*/  LDCU.64 UR4, c[0x4][URZ] ;  /* 0x01000000ff0477ac */ /* 0x000ee20008000a00 */
[----:B------:R-:W-:Y:S01]  /*0510*/  MOV R6, R18 ;  /* 0x0000001200067202 */ /* 0x000fe20000000f00 */
[----:B------:R-:W-:Y:S02]  /*0520*/  IMAD.MOV.U32 R7, RZ, RZ, R2 ;  /* 0x000000ffff077224 */ /* 0x000fe400078e0002 */
[----:B---3--:R-:W-:Y:S02]  /*0530*/  IMAD.U32 R4, RZ, RZ, UR4 ;  /* 0x00000004ff047e24 */ /* 0x008fe4000f8e00ff */
[----:B------:R-:W-:Y:S01]  /*0540*/  IMAD.U32 R5, RZ, RZ, UR5 ;  /* 0x00000005ff057e24 */ /* 0x000fe2000f8e00ff */
[----:B-12---:R0:W-:Y:S06]  /*0550*/  STL [R1], R0 ;  /* 0x0000000001007387 */ /* 0x0061ec0000100800 */
[----:B------:R-:W-:-:S07]  /*0560*/  LEPC R20, `(.L_x_79) ;  /* 0x000000001014794e */ /* 0x000fce0000000000 */
[----:B0-----:R-:W-:Y:S05]  /*0570*/  CALL.ABS.NOINC R8 ;  /* 0x0000000008007343 */ /* 0x001fea0003c00000 */
.L_x_79:
[----:B------:R-:W2:Y:S01]  /*0580*/  LDG.E.S8 R0, desc[UR36][R16.64+-0x1] ;  /* 0xffffff2410007981 */ /* 0x000ea2000c1e1300 */
[----:B------:R0:W1:Y:S01]  /*0590*/  LDC.64 R8, c[0x4][R22] ;  /* 0x0100000016087b82 */ /* 0x0000620000000a00 */
[----:B------:R-:W3:Y:S01]  /*05a0*/  LDCU.64 UR4, c[0x4][URZ] ;  /* 0x01000000ff0477ac */ /* 0x000ee20008000a00 */
[----:B------:R-:W-:Y:S02]  /*05b0*/  IMAD.MOV.U32 R6, RZ, RZ, R18 ;  /* 0x000000ffff067224 */ /* 0x000fe400078e0012 */
[----:B------:R-:W-:Y:S02]  /*05c0*/  IMAD.MOV.U32 R7, RZ, RZ, R2 ;  /* 0x000000ffff077224 */ /* 0x000fe400078e0002 */
[----:B---3--:R-:W-:Y:S01]  /*05d0*/  IMAD.U32 R4, RZ, RZ, UR4 ;  /* 0x00000004ff047e24 */ /* 0x008fe2000f8e00ff */
[----:B------:R-:W-:Y:S01]  /*05e0*/  MOV R5, UR5 ;  /* 0x0000000500057c02 */ /* 0x000fe20008000f00 */
[----:B-12---:R0:W-:Y:S06]  /*05f0*/  STL [R1], R0 ;  /* 0x0000000001007387 */ /* 0x0061ec0000100800 */
[----:B------:R-:W-:-:S07]  /*0600*/  LEPC R20, `(.L_x_80) ;  /* 0x000000001014794e */ /* 0x000fce0000000000 */
[----:B0-----:R-:W-:Y:S05]  /*0610*/  CALL.ABS.NOINC R8 ;  /* 0x0000000008007343 */ /* 0x001fea0003c00000 */
.L_x_80:
[----:B------:R-:W2:Y:S01]  /*0620*/  LDG.E.S8 R0, desc[UR36][R16.64] ;  /* 0x0000002410007981 */ /* 0x000ea2000c1e1300 */
[----:B------:R0:W1:Y:S01]  /*0630*/  LDC.64 R8, c[0x4][R22] ;  /* 0x0100000016087b82 */ /* 0x0000620000000a00 */
[----:B------:R-:W3:Y:S01]  /*0640*/  LDCU.64 UR4, c[0x4][URZ] ;  /* 0x01000000ff0477ac */ /* 0x000ee20008000a00 */
[----:B------:R-:W-:Y:S01]  /*0650*/  IMAD.MOV.U32 R6, RZ, RZ, R18 ;  /* 0x000000ffff067224 */ /* 0x000fe200078e0012 */
[----:B------:R-:W-:Y:S02]  /*0660*/  MOV R7, R2 ;  /* 0x0000000200077202 */ /* 0x000fe40000000f00 */
[----:B---3--:R-:W-:Y:S01]  /*0670*/  MOV R4, UR4 ;  /* 0x0000000400047c02 */ /* 0x008fe20008000f00 */
[----:B------:R-:W-:Y:S01]  /*0680*/  IMAD.U32 R5, RZ, RZ, UR5 ;  /* 0x00000005ff057e24 */ /* 0x000fe2000f8e00ff */
[----:B-12---:R0:W-:Y:S06]  /*0690*/  STL [R1], R0 ;  /* 0x0000000001007387 */ /* 0x0061ec0000100800 */
[----:B------:R-:W-:-:S07]  /*06a0*/  LEPC R20, `(.L_x_81) ;  /* 0x000000001014794e */ /* 0x000fce0000000000 */
[----:B0-----:R-:W-:Y:S05]  /*06b0*/  CALL.ABS.NOINC R8 ;  /* 0x0000000008007343 */ /* 0x001fea0003c00000 */
.L_x_81:
        /* <DEDUP_REMOVED lines=10> */
.L_x_82:
        /* <DEDUP_REMOVED lines=10> */
.L_x_83:
        /* <DEDUP_REMOVED lines=10> */
.L_x_84:
        /* <DEDUP_REMOVED lines=10> */
.L_x_85:
        /* <DEDUP_REMOVED lines=10> */
.L_x_86:
        /* <DEDUP_REMOVED lines=10> */
.L_x_87:
        /* <DEDUP_REMOVED lines=10> */
.L_x_88:
        /* <DEDUP_REMOVED lines=10> */
.L_x_89:
[----:B------:R-:W-:Y:S02]  /*0bc0*/  ISETP.NE.AND P6, PT, R24, RZ, PT ;  /* 0x000000ff1800720c */ /* 0x000fe40003fc5270 */
[----:B------:R-:W-:-:S04]  /*0bd0*/  IADD3 R16, P0, PT, R16, 0x10, RZ ;  /* 0x0000001010107810 */ /* 0x000fc80007f1e0ff */
[----:B------:R-:W-:-:S07]  /*0be0*/  IADD3.X R17, PT, PT, RZ, R17, RZ, P0, !PT ;  /* 0x00000011ff117210 */ /* 0x000fce00007fe4ff */
[----:B------:R-:W-:Y:S05]  /*0bf0*/  @P6 BRA `(.L_x_90) ;  /* 0xfffffff400606947 */ /* 0x000fea000383ffff */
[----:B------:R-:W-:Y:S05]  /*0c00*/  BSYNC.RECONVERGENT B6 ;  /* 0x0000000000067941 */ /* 0x000fea0003800200 */
.L_x_73:
[----:B------:R-:W-:Y:S01]  /*0c10*/  UISETP.NE.AND UP0, UPT, UR38, URZ, UPT ;  /* 0x000000ff2600728c */ /* 0x000fe2000bf05270 */
[----:B------:R-:W-:Y:S08]  /*0c20*/  BSSY.RECONVERGENT B6, `(.L_x_72) ;  /* 0x00000a8000067945 */ /* 0x000ff00003800200 */
[----:B------:R-:W-:Y:S05]  /*0c30*/  BRA.U !UP0, `(.L_x_91) ;  /* 0x0000000908987547 */ /* 0x000fea000b800000 */
[----:B------:R-:W1:Y:S01]  /*0c40*/  LDC R23, c[0x0][0x388] ;  /* 0x0000e200ff177b82 */ /* 0x000e620000000800 */
[----:B------:R-:W-:Y:S01]  /*0c50*/  UISETP.GE.U32.AND UP0, UPT, UR38, 0x8, UPT ;  /* 0x000000082600788c */ /* 0x000fe2000bf06070 */
[----:B-1----:R-:W-:-:S08]  /*0c60*/  LOP3.LUT R23, R23, 0x7, RZ, 0xc0, !PT ;  /* 0x0000000717177812 */ /* 0x002fd000078ec0ff */
[----:B------:R-:W-:Y:S05]  /*0c70*/  BRA.U !UP0, `(.L_x_92) ;  /* 0x0000000508547547 */ /* 0x000fea000b800000 */
[----:B------:R-:W1:Y:S02]  /*0c80*/  LDCU.64 UR4, c[0x0][0x380] ;  /* 0x00007000ff0477ac */ /* 0x000e640008000a00 */
[----:B-1----:R-:W-:-:S05]  /*0c90*/  IADD3 R16, P0, PT, R19, UR4, RZ ;  /* 0x0000000413107c10 */ /* 0x002fca000ff1e0ff */
[----:B------:R-:W-:Y:S01]  /*0ca0*/  IMAD.X R17, RZ, RZ, UR5, P0 ;  /* 0x00000005ff117e24 */ /* 0x000fe200080e06ff */
[----:B------:R-:W-:Y:S01]  /*0cb0*/  MOV R22, 0x18 ;  /* 0x0000001800167802 */ /* 0x000fe20000000f00 */
[----:B------:R-:W1:Y:S03]  /*0cc0*/  LDCU.64 UR4, c[0x4][URZ] ;  /* 0x01000000ff0477ac */ /* 0x000e660008000a00 */
[----:B0-----:R-:W2:Y:S01]  /*0cd0*/  LDG.E.S8 R0, desc[UR36][R16.64] ;  /* 0x0000002410007981 */ /* 0x001ea2000c1e1300 */
[----:B------:R0:W3:Y:S01]  /*0ce0*/  LDC.64 R8, c[0x4][R22] ;  /* 0x0100000016087b82 */ /* 0x0000e20000000a00 */
[----:B------:R-:W-:Y:S02]  /*0cf0*/  IMAD.MOV.U32 R6, RZ, RZ, R18 ;  /* 0x000000ffff067224 */ /* 0x000fe400078e0012 */
[----:B------:R-:W-:Y:S02]  /*0d00*/  IMAD.MOV.U32 R7, RZ, RZ, R2 ;  /* 0x000000ffff077224 */ /* 0x000fe400078e0002 */
[----:B-1----:R-:W-:Y:S01]  /*0d10*/  IMAD.U32 R4, RZ, RZ, UR4 ;  /* 0x00000004ff047e24 */ /* 0x002fe2000f8e00ff */
[----:B------:R-:W-:Y:S01]  /*0d20*/  MOV R5, UR5 ;  /* 0x0000000500057c02 */ /* 0x000fe20008000f00 */
[----:B--23--:R0:W-:Y:S06]  /*0d30*/  STL [R1], R0 ;  /* 0x0000000001007387 */ /* 0x00c1ec0000100800 */
[----:B------:R-:W-:-:S07]  /*0d40*/  LEPC R20, `(.L_x_93) ;  /* 0x000000001014794e */ /* 0x000fce0000000000 */
[----:B0-----:R-:W-:Y:S05]  /*0d50*/  CALL.ABS.NOINC R8 ;  /* 0x0000000008007343 */ /* 0x001fea0003c00000 */
.L_x_93:
        /* <DEDUP_REMOVED lines=10> */
.L_x_94:
        /* <DEDUP_REMOVED lines=10> */
.L_x_95:
        /* <DEDUP_REMOVED lines=10> */
.L_x_96:
        /* <DEDUP_REMOVED lines=10> */
.L_x_97:
        /* <DEDUP_REMOVED lines=10> */
.L_x_98:
        /* <DEDUP_REMOVED lines=10> */
.L_x_99:
        /* <DEDUP_REMOVED lines=10> */
.L_x_100:
[----:B------:R-:W-:-:S07]  /*11c0*/  VIADD R19, R19, 0x8 ;  /* 0x0000000813137836 */ /* 0x000fce0000000000 */
.L_x_92:
[----:B------:R-:W-:-:S13]  /*11d0*/  ISETP.NE.AND P0, PT, R23, RZ, PT ;  /* 0x000000ff1700720c */ /* 0x000fda0003f05270 */
[----:B------:R-:W-:Y:S05]  /*11e0*/  @!P0 BRA `(.L_x_91) ;  /* 0x00000004002c8947 */ /* 0x000fea0003800000 */
[----:B------:R-:W1:Y:S01]  /*11f0*/  LDC R0, c[0x0][0x388] ;  /* 0x0000e200ff007b82 */ /* 0x000e620000000800 */
[----:B------:R-:W-:Y:S02]  /*1200*/  ISETP.GE.U32.AND P0, PT, R23, 0x4, PT ;  /* 0x000000041700780c */ /* 0x000fe40003f06070 */
[----:B-1----:R-:W-:-:S11]  /*1210*/  LOP3.LUT R23, R0, 0x3, RZ, 0xc0, !PT ;  /* 0x0000000300177812 */ /* 0x002fd600078ec0ff */
[----:B------:R-:W-:Y:S05]  /*1220*/  @!P0 BRA `(.L_x_101) ;  /* 0x0000000000b48947 */ /* 0x000fea0003800000 */
[----:B------:R-:W1:Y:S02]  /*1230*/  LDCU.64 UR4, c[0x0][0x380] ;  /* 0x00007000ff0477ac */ /* 0x000e640008000a00 */
[----:B-1----:R-:W-:-:S05]  /*1240*/  IADD3 R16, P0, PT, R19, UR4, RZ ;  /* 0x0000000413107c10 */ /* 0x002fca000ff1e0ff */
[----:B------:R-:W-:Y:S01]  /*1250*/  IMAD.X R17, RZ, RZ, UR5, P0 ;  /* 0x00000005ff117e24 */ /* 0x000fe200080e06ff */
[----:B------:R-:W-:Y:S01]  /*1260*/  MOV R22, 0x18 ;  /* 0x0000001800167802 */ /* 0x000fe20000000f00 */
[----:B------:R-:W1:Y:S03]  /*1270*/  LDCU.64 UR4, c[0x4][URZ] ;  /* 0x01000000ff0477ac */ /* 0x000e660008000a00 */
[----:B0-----:R-:W2:Y:S01]  /*1280*/  LDG.E.S8 R0, desc[UR36][R16.64] ;  /* 0x0000002410007981 */ /* 0x001ea2000c1e1300 */
[----:B------:R0:W3:Y:S01]  /*1290*/  LDC.64 R8, c[0x4][R22] ;  /* 0x0100000016087b82 */ /* 0x0000e20000000a00 */
[----:B------:R-:W-:Y:S01]  /*12a0*/  IMAD.MOV.U32 R6, RZ, RZ, R18 ;  /* 0x000000ffff067224 */ /* 0x000fe200078e0012 */
[----:B------:R-:W-:Y:S02]  /*12b0*/  MOV R7, R2 ;  /* 0x0000000200077202 */ /* 0x000fe40000000f00 */
[----:B-1----:R-:W-:Y:S01]  /*12c0*/  MOV R4, UR4 ;  /* 0x0000000400047c02 */ /* 0x002fe20008000f00 */
[----:B------:R-:W-:Y:S01]  /*12d0*/  IMAD.U32 R5, RZ, RZ, UR5 ;  /* 0x00000005ff057e24 */ /* 0x000fe2000f8e00ff */
[----:B--23--:R0:W-:Y:S06]  /*12e0*/  STL [R1], R0 ;  /* 0x0000000001007387 */ /* 0x00c1ec0000100800 */
[----:B------:R-:W-:-:S07]  /*12f0*/  LEPC R20, `(.L_x_102) ;  /* 0x000000001014794e */ /* 0x000fce0000000000 */
[----:B0-----:R-:W-:Y:S05]  /*1300*/  CALL.ABS.NOINC R8 ;  /* 0x0000000008007343 */ /* 0x001fea0003c00000 */
.L_x_102:
        /* <DEDUP_REMOVED lines=10> */
.L_x_103:
        /* <DEDUP_REMOVED lines=10> */
.L_x_104:
        /* <DEDUP_REMOVED lines=10> */
.L_x_105:
[----:B------:R-:W-:-:S07]  /*14f0*/  VIADD R19, R19, 0x4 ;  /* 0x0000000413137836 */ /* 0x000fce0000000000 */
.L_x_101:
[----:B------:R-:W-:-:S13]  /*1500*/  ISETP.NE.AND P0, PT, R23, RZ, PT ;  /* 0x000000ff1700720c */ /* 0x000fda0003f05270 */
[----:B------:R-:W-:Y:S05]  /*1510*/  @!P0 BRA `(.L_x_91) ;  /* 0x0000000000608947 */ /* 0x000fea0003800000 */
[----:B------:R-:W1:Y:S01]  /*1520*/  LDCU.64 UR4, c[0x0][0x380] ;  /* 0x00007000ff0477ac */ /* 0x000e620008000a00 */
[----:B------:R-:W-:Y:S01]  /*1530*/  IMAD.MOV R23, RZ, RZ, -R23 ;  /* 0x000000ffff177224 */ /* 0x000fe200078e0a17 */
[----:B-1----:R-:W-:-:S04]  /*1540*/  IADD3 R19, P0, PT, R19, UR4, RZ ;  /* 0x0000000413137c10 */ /* 0x002fc8000ff1e0ff */
[----:B------:R-:W-:-:S09]  /*1550*/  IADD3.X R16, PT, PT, RZ, UR5, RZ, P0, !PT ;  /* 0x00000005ff107c10 */ /* 0x000fd200087fe4ff */
.L_x_107:
[----:B------:R-:W-:Y:S02]  /*1560*/  IMAD.MOV.U32 R10, RZ, RZ, R19 ;  /* 0x000000ffff0a7224 */ /* 0x000fe400078e0013 */
[----:B------:R-:W-:Y:S01]  /*1570*/  IMAD.MOV.U32 R11, RZ, RZ, R16 ;  /* 0x000000ffff0b7224 */ /* 0x000fe200078e0010 */
[----:B------:R-:W-:Y:S01]  /*1580*/  MOV R8, 0x18 ;  /* 0x0000001800087802 */ /* 0x000fe20000000f00 */
[----:B------:R-:W1:Y:S03]  /*1590*/  LDCU.64 UR4, c[0x4][URZ] ;  /* 0x01000000ff0477ac */ /* 0x000e660008000a00 */
[----:B0-----:R-:W2:Y:S01]  /*15a0*/  LDG.E.S8 R0, desc[UR36][R10.64] ;  /* 0x000000240a007981 */ /* 0x001ea2000c1e1300 */
[----:B------:R-:W-:Y:S01]  /*15b0*/  IADD3 R23, PT, PT, R23, 0x1, RZ ;  /* 0x0000000117177810 */ /* 0x000fe20007ffe0ff */
[----:B------:R-:W0:Y:S01]  /*15c0*/  LDC.64 R8, c[0x4][R8] ;  /* 0x0100000008087b82 */ /* 0x000e220000000a00 */
[----:B------:R-:W-:Y:S01]  /*15d0*/  MOV R6, R18 ;  /* 0x0000001200067202 */ /* 0x000fe20000000f00 */
[----:B------:R-:W-:Y:S01]  /*15e0*/  IMAD.MOV.U32 R7, RZ, RZ, R2 ;  /* 0x000000ffff077224 */ /* 0x000fe200078e0002 */
[----:B------:R-:W-:Y:S01]  /*15f0*/  ISETP.NE.AND P0, PT, R23, RZ, PT ;  /* 0x000000ff1700720c */ /* 0x000fe20003f05270 */
[----:B-1----:R-:W-:-:S02]  /*1600*/  IMAD.U32 R4, RZ, RZ, UR4 ;  /* 0x00000004ff047e24 */ /* 0x002fc4000f8e00ff */
[----:B------:R-:W-:Y:S01]  /*1610*/  IMAD.U32 R5, RZ, RZ, UR5 ;  /* 0x00000005ff057e24 */ /* 0x000fe2000f8e00ff */
[----:B--2---:R1:W-:Y:S02]  /*1620*/  STL [R1], R0 ;  /* 0x0000000001007387 */ /* 0x0043e40000100800 */
[----:B01----:R-:W-:-:S07]  /*1630*/  P2R R0, PR, RZ, 0x1 ;  /* 0x00000001ff007803 */ /* 0x003fce0000000000 */
[----:B------:R-:W-:-:S07]  /*1640*/  LEPC R20, `(.L_x_106) ;  /* 0x000000001014794e */ /* 0x000fce0000000000 */
[----:B------:R-:W-:Y:S05]  /*1650*/  CALL.ABS.NOINC R8 ;  /* 0x0000000008007343 */ /* 0x000fea0003c00000 */
.L_x_106:
[----:B------:R-:W-:Y:S02]  /*1660*/  ISETP.NE.AND P6, PT, R23, RZ, PT ;  /* 0x000000ff1700720c */ /* 0x000fe40003fc5270 */
[----:B------:R-:W-:-:S05]  /*1670*/  IADD3 R19, P0, PT, R19, 0x1, RZ ;  /* 0x0000000113137810 */ /* 0x000fca0007f1e0ff */
[----:B------:R-:W-:-:S06]  /*1680*/  IMAD.X R16, RZ, RZ, R16, P0 ;  /* 0x000000ffff107224 */ /* 0x000fcc00000e0610 */
[----:B------:R-:W-:Y:S05]  /*1690*/  @P6 BRA `(.L_x_107) ;  /* 0xfffffffc00b06947 */ /* 0x000fea000383ffff */
.L_x_91:
[----:B0-----:R-:W-:Y:S05]  /*16a0*/  BSYNC.RECONVERGENT B6 ;  /* 0x0000000000067941 */ /* 0x001fea0003800200 */
.L_x_72:
[----:B------:R-:W-:Y:S01]  /*16b0*/  MOV R0, 0x18 ;  /* 0x0000001800007802 */ /* 0x000fe20000000f00 */
[----:B------:R-:W0:Y:S01]  /*16c0*/  LDCU.64 UR4, c[0x4][0x8] ;  /* 0x01000100ff0477ac */ /* 0x000e220008000a00 */
[----:B------:R-:W-:Y:S02]  /*16d0*/  CS2R R6, SRZ ;  /* 0x0000000000067805 */ /* 0x000fe4000001ff00 */
[----:B------:R1:W2:Y:S01]  /*16e0*/  LDC.64 R2, c[0x4][R0] ;  /* 0x0100000000027b82 */ /* 0x0002a20000000a00 */
[----:B0-----:R-:W-:Y:S01]  /*16f0*/  MOV R4, UR4 ;  /* 0x0000000400047c02 */ /* 0x001fe20008000f00 */
[----:B-1----:R-:W-:-:S07]  /*1700*/  IMAD.U32 R5, RZ, RZ, UR5 ;  /* 0x00000005ff057e24 */ /* 0x002fce000f8e00ff */
[----:B------:R-:W-:-:S07]  /*1710*/  LEPC R20, `(.L_x_108) ;  /* 0x000000001014794e */ /* 0x000fce0000000000 */
[----:B--2---:R-:W-:Y:S05]  /*1720*/  CALL.ABS.NOINC R2 ;  /* 0x0000000002007343 */ /* 0x004fea0003c00000 */
.L_x_108:
[----:B------:R-:W-:Y:S05]  /*1730*/  EXIT ;  /* 0x000000000000794d */ /* 0x000fea0003800000 */
.L_x_109:
        /* <DEDUP_REMOVED lines=12> */
.L_x_192:


//--------------------- .text._Z16printGPUIntArrayPii --------------------------
	.section	.text._Z16printGPUIntArrayPii,"ax",@progbits
	.align	128
        .global         _Z16printGPUIntArrayPii
        .type           _Z16printGPUIntArrayPii,@function
        .size           _Z16printGPUIntArrayPii,(.L_x_193 - _Z16printGPUIntArrayPii)
        .other          _Z16printGPUIntArrayPii,@"STO_CUDA_ENTRY STV_DEFAULT"
_Z16printGPUIntArrayPii:
.text._Z16printGPUIntArrayPii:
        /* <DEDUP_REMOVED lines=10> */
[----:B------:R-:W-:Y:S01]  /*00a0*/  HFMA2 R19, -RZ, RZ, 0, 0 ;  /* 0x00000000ff137431 */ /* 0x000fe200000001ff */
[----:B------:R-:W0:Y:S01]  /*00b0*/  LDCU.64 UR36, c[0x0][0x358] ;  /* 0x00006b00ff2477ac */ /* 0x000e220008000a00 */
[----:B------:R-:W-:-:S06]  /*00c0*/  ULOP3.LUT UR38, UR4, 0xf, URZ, 0xc0, !UPT ;  /* 0x0000000f04267892 */ /* 0x000fcc000f8ec0ff */
[----:B------:R-:W-:Y:S06]  /*00d0*/  BRA.U !UP0, `(.L_x_111) ;  /* 0x0000000908cc7547 */ /* 0x000fec000b800000 */
[----:B------:R-:W1:Y:S01]  /*00e0*/  LDCU.64 UR6, c[0x0][0x380] ;  /* 0x00007000ff0677ac */ /* 0x000e620008000a00 */
[----:B------:R-:W-:Y:S01]  /*00f0*/  BSSY.RECONVERGENT B6, `(.L_x_111) ;  /* 0x00000b1000067945 */ /* 0x000fe20003800200 */
[----:B------:R-:W-:-:S04]  /*0100*/  ULOP3.LUT UR4, UR4, 0x7ffffff0, URZ, 0xc0, !UPT ;  /* 0x7ffffff004047892 */ /* 0x000fc8000f8ec0ff */
[----:B------:R-:W-:Y:S02]  /*0110*/  UIADD3 UR8, UPT, UPT, -UR4, URZ, URZ ;  /* 0x000000ff04087290 */ /* 0x000fe4000fffe1ff */
[----:B------:R-:W-:-:S04]  /*0120*/  IMAD.U32 R19, RZ, RZ, UR4 ;  /* 0x00000004ff137e24 */ /* 0x000fc8000f8e00ff */
[----:B------:R-:W-:Y:S01]  /*0130*/  IMAD.U32 R23, RZ, RZ, UR8 ;  /* 0x00000008ff177e24 */ /* 0x000fe2000f8e00ff */
[----:B-1----:R-:W-:-:S04]  /*0140*/  UIADD3 UR5, UP0, UPT, UR6, 0x20, URZ ;  /* 0x0000002006057890 */ /* 0x002fc8000ff1e0ff */
[----:B------:R-:W-:Y:S02]  /*0150*/  UIADD3.X UR6, UPT, UPT, URZ, UR7, URZ, UP0, !UPT ;  /* 0x00000007ff067290 */ /* 0x000fe400087fe4ff */
[----:B------:R-:W-:-:S04]  /*0160*/  MOV R16, UR5 ;  /* 0x0000000500107c02 */ /* 0x000fc80008000f00 */
[----:B------:R-:W-:-:S07]  /*0170*/  IMAD.U32 R17, RZ, RZ, UR6 ;  /* 0x00000006ff117e24 */ /* 0x000fce000f8e00ff */
.L_x_128:
[----:B0-----:R-:W2:Y:S01]  /*0180*/  LDG.E R0, desc[UR36][R16.64+-0x20] ;  /* 0xffffe02410007981 */ /* 0x001ea2000c1e1900 */
[----:B------:R-:W-:Y:S01]  /*0190*/  MOV R22, 0x18 ;  /* 0x0000001800167802 */ /* 0x000fe20000000f00 */
[----:B------:R-:W0:Y:S01]  /*01a0*/  LDCU.64 UR4, c[0x4][URZ] ;  /* 0x01000000ff0477ac */ /* 0x000e220008000a00 */
[----:B------:R-:W-:Y:S01]  /*01b0*/  VIADD R23, R23, 0x10 ;  /* 0x0000001017177836 */ /* 0x000fe20000000000 */
[----:B------:R-:W-:Y:S01]  /*01c0*/  MOV R7, R2 ;  /* 0x0000000200077202 */ /* 0x000fe20000000f00 */
[----:B------:R1:W3:Y:S01]  /*01d0*/  LDC.64 R8, c[0x4][R22] ;  /* 0x0100000016087b82 */ /* 0x0002e20000000a00 */
[----:B------:R-:W-:Y:S02]  /*01e0*/  IMAD.MOV.U32 R6, RZ, RZ, R18 ;  /* 0x000000ffff067224 */ /* 0x000fe400078e0012 */
[----:B------:R-:W-:-:S04]  /*01f0*/  ISETP.NE.AND P0, PT, R23, RZ, PT ;  /* 0x000000ff1700720c */ /* 0x000fc80003f05270 */
[----:B------:R-:W-:Y:S02]  /*0200*/  P2R R24, PR, RZ, 0x1 ;  /* 0x00000001ff187803 */ /* 0x000fe40000000000 */
[----:B0-----:R-:W-:Y:S01]  /*0210*/  MOV R4, UR4 ;  /* 0x0000000400047c02 */ /* 0x001fe20008000f00 */
[----:B------:R-:W-:Y:S01]  /*0220*/  IMAD.U32 R5, RZ, RZ, UR5 ;  /* 0x00000005ff057e24 */ /* 0x000fe2000f8e00ff */
[----:B--23--:R1:W-:Y:S06]  /*0230*/  STL [R1], R0 ;  /* 0x0000000001007387 */ /* 0x00c3ec0000100800 */
[----:B------:R-:W-:-:S07]  /*0240*/  LEPC R20, `(.L_x_112) ;  /* 0x000000001014794e */ /* 0x000fce0000000000 */
[----:B-1----:R-:W-:Y:S05]  /*0250*/  CALL.ABS.NOINC R8 ;  /* 0x0000000008007343 */ /* 0x002fea0003c00000 */
.L_x_112:
[----:B------:R-:W2:Y:S01]  /*0260*/  LDG.E R0, desc[UR36][R16.64+-0x1c] ;  /* 0xffffe42410007981 */ /* 0x000ea2000c1e1900 */
        /* <DEDUP_REMOVED lines=9> */
.L_x_113:
[----:B------:R-:W2:Y:S01]  /*0300*/  LDG.E R0, desc[UR36][R16.64+-0x18] ;  /* 0xffffe82410007981 */ /* 0x000ea2000c1e1900 */
        /* <DEDUP_REMOVED lines=9> */
.L_x_114:
[----:B------:R-:W2:Y:S01]  /*03a0*/  LDG.E R0, desc[UR36][R16.64+-0x14] ;  /* 0xffffec2410007981 */ /* 0x000ea2000c1e1900 */
        /* <DEDUP_REMOVED lines=9> */
.L_x_115:
        /* <DEDUP_REMOVED lines=10> */
.L_x_116:
        /* <DEDUP_REMOVED lines=10> */
.L_x_117:
        /* <DEDUP_REMOVED lines=10> */
.L_x_118:
        /* <DEDUP_REMOVED lines=10> */
.L_x_119:
        /* <DEDUP_REMOVED lines=10> */
.L_x_120:
        /* <DEDUP_REMOVED lines=10> */
.L_x_121:
        /* <DEDUP_REMOVED lines=10> */
.L_x_122:
        /* <DEDUP_REMOVED lines=10> */
.L_x_123:
        /* <DEDUP_REMOVED lines=10> */
.L_x_124:
        /* <DEDUP_REMOVED lines=10> */
.L_x_125:
        /* <DEDUP_REMOVED lines=10> */
.L_x_126:
        /* <DEDUP_REMOVED lines=10> */
.L_x_127:
[----:B------:R-:W-:Y:S02]  /*0bc0*/  ISETP.NE.AND P6, PT, R24, RZ, PT ;  /* 0x000000ff1800720c */ /* 0x000fe40003fc5270 */
[----:B------:R-:W-:-:S05]  /*0bd0*/  IADD3 R16, P0, PT, R16, 0x40, RZ ;  /* 0x0000004010107810 */ /* 0x000fca0007f1e0ff */
[----:B------:R-:W-:-:S06]  /*0be0*/  IMAD.X R17, RZ, RZ, R17, P0 ;  /* 0x000000ffff117224 */ /* 0x000fcc00000e0611 */
[----:B------:R-:W-:Y:S05]  /*0bf0*/  @P6 BRA `(.L_x_128) ;  /* 0xfffffff400606947 */ /* 0x000fea000383ffff */
[----:B------:R-:W-:Y:S05]  /*0c00*/  BSYNC.RECONVERGENT B6 ;  /* 0x0000000000067941 */ /* 0x000fea0003800200 */
.L_x_111:
[----:B------:R-:W-:Y:S01]  /*0c10*/  UISETP.NE.AND UP0, UPT, UR38, URZ, UPT ;  /* 0x000000ff2600728c */ /* 0x000fe2000bf05270 */
[----:B------:R-:W-:Y:S08]  /*0c20*/  BSSY.RECONVERGENT B6, `(.L_x_110) ;  /* 0x00000a5000067945 */ /* 0x000ff00003800200 */
[----:B------:R-:W-:Y:S05]  /*0c30*/  BRA.U !UP0, `(.L_x_129) ;  /* 0x00000009088c7547 */ /* 0x000fea000b800000 */
[----:B------:R-:W1:Y:S01]  /*0c40*/  LDC R23, c[0x0][0x388] ;  /* 0x0000e200ff177b82 */ /* 0x000e620000000800 */
[----:B------:R-:W-:Y:S01]  /*0c50*/  UISETP.GE.U32.AND UP0, UPT, UR38, 0x8, UPT ;  /* 0x000000082600788c */ /* 0x000fe2000bf06070 */
[----:B-1----:R-:W-:-:S08]  /*0c60*/  LOP3.LUT R23, R23, 0x7, RZ, 0xc0, !PT ;  /* 0x0000000717177812 */ /* 0x002fd000078ec0ff */
[----:B------:R-:W-:Y:S05]  /*0c70*/  BRA.U !UP0, `(.L_x_130) ;  /* 0x0000000508507547 */ /* 0x000fea000b800000 */
[----:B------:R-:W1:Y:S01]  /*0c80*/  LDC.64 R16, c[0x0][0x380] ;  /* 0x0000e000ff107b82 */ /* 0x000e620000000a00 */
[----:B------:R-:W-:Y:S01]  /*0c90*/  MOV R22, 0x18 ;  /* 0x0000001800167802 */ /* 0x000fe20000000f00 */
[----:B------:R-:W2:Y:S01]  /*0ca0*/  LDCU.64 UR4, c[0x4][URZ] ;  /* 0x01000000ff0477ac */ /* 0x000ea20008000a00 */
[----:B-1----:R-:W-:-:S05]  /*0cb0*/  IMAD.WIDE.U32 R16, R19, 0x4, R16 ;  /* 0x0000000413107825 */ /* 0x002fca00078e0010 */
[----:B0-----:R-:W3:Y:S01]  /*0cc0*/  LDG.E R0, desc[UR36][R16.64] ;  /* 0x0000002410007981 */ /* 0x001ee2000c1e1900 */
[----:B------:R0:W1:Y:S01]  /*0cd0*/  LDC.64 R8, c[0x4][R22] ;  /* 0x0100000016087b82 */ /* 0x0000620000000a00 */
[----:B--2---:R-:W-:Y:S01]  /*0ce0*/  IMAD.U32 R4, RZ, RZ, UR4 ;  /* 0x00000004ff047e24 */ /* 0x004fe2000f8e00ff */
[----:B------:R-:W-:Y:S01]  /*0cf0*/  MOV R5, UR5 ;  /* 0x0000000500057c02 */ /* 0x000fe20008000f00 */
[----:B------:R-:W-:Y:S02]  /*0d00*/  IMAD.MOV.U32 R6, RZ, RZ, R18 ;  /* 0x000000ffff067224 */ /* 0x000fe400078e0012 */
[----:B------:R-:W-:Y:S01]  /*0d10*/  IMAD.MOV.U32 R7, RZ, RZ, R2 ;  /* 0x000000ffff077224 */ /* 0x000fe200078e0002 */
[----:B-1-3--:R0:W-:Y:S06]  /*0d20*/  STL [R1], R0 ;  /* 0x0000000001007387 */ /* 0x00a1ec0000100800 */
[----:B------:R-:W-:-:S07]  /*0d30*/  LEPC R20, `(.L_x_131) ;  /* 0x000000001014794e */ /* 0x000fce0000000000 */
[----:B0-----:R-:W-:Y:S05]  /*0d40*/  CALL.ABS.NOINC R8 ;  /* 0x0000000008007343 */ /* 0x001fea0003c00000 */
.L_x_131:
        /* <DEDUP_REMOVED lines=10> */
.L_x_132:
        /* <DEDUP_REMOVED lines=10> */
.L_x_133:
        /* <DEDUP_REMOVED lines=10> */
.L_x_134:
        /* <DEDUP_REMOVED lines=10> */
.L_x_135:
        /* <DEDUP_REMOVED lines=10> */
.L_x_136:
        /* <DEDUP_REMOVED lines=10> */
.L_x_137:
        /* <DEDUP_REMOVED lines=10> */
.L_x_138:
[----:B------:R-:W-:-:S07]  /*11b0*/  VIADD R19, R19, 0x8 ;  /* 0x0000000813137836 */ /* 0x000fce0000000000 */
.L_x_130:
[----:B------:R-:W-:-:S13]  /*11c0*/  ISETP.NE.AND P0, PT, R23, RZ, PT ;  /* 0x000000ff1700720c */ /* 0x000fda0003f05270 */
[----:B------:R-:W-:Y:S05]  /*11d0*/  @!P0 BRA `(.L_x_129) ;  /* 0x0000000400248947 */ /* 0x000fea0003800000 */
[----:B------:R-:W1:Y:S01]  /*11e0*/  LDC R0, c[0x0][0x388] ;  /* 0x0000e200ff007b82 */ /* 0x000e620000000800 */
[----:B------:R-:W-:Y:S02]  /*11f0*/  ISETP.GE.U32.AND P0, PT, R23, 0x4, PT ;  /* 0x000000041700780c */ /* 0x000fe40003f06070 */
[----:B-1----:R-:W-:-:S11]  /*1200*/  LOP3.LUT R23, R0, 0x3, RZ, 0xc0, !PT ;  /* 0x0000000300177812 */ /* 0x002fd600078ec0ff */
[----:B------:R-:W-:Y:S05]  /*1210*/  @!P0 BRA `(.L_x_139) ;  /* 0x0000000000b08947 */ /* 0x000fea0003800000 */
        /* <DEDUP_REMOVED lines=13> */
.L_x_140:
        /* <DEDUP_REMOVED lines=10> */
.L_x_141:
        /* <DEDUP_REMOVED lines=10> */
.L_x_142:
        /* <DEDUP_REMOVED lines=10> */
.L_x_143:
[----:B------:R-:W-:-:S07]  /*14d0*/  IADD3 R19, PT, PT, R19, 0x4, RZ ;  /* 0x0000000413137810 */ /* 0x000fce0007ffe0ff */
.L_x_139:
[----:B------:R-:W-:-:S13]  /*14e0*/  ISETP.NE.AND P0, PT, R23, RZ, PT ;  /* 0x000000ff1700720c */ /* 0x000fda0003f05270 */
[----:B------:R-:W-:Y:S05]  /*14f0*/  @!P0 BRA `(.L_x_129) ;  /* 0x00000000005c8947 */ /* 0x000fea0003800000 */
[----:B------:R-:W1:Y:S01]  /*1500*/  LDC.64 R16, c[0x0][0x380] ;  /* 0x0000e000ff107b82 */ /* 0x000e620000000a00 */
[----:B------:R-:W-:Y:S02]  /*1510*/  IMAD.MOV R23, RZ, RZ, -R23 ;  /* 0x000000ffff177224 */ /* 0x000fe400078e0a17 */
[----:B-1----:R-:W-:-:S07]  /*1520*/  IMAD.WIDE.U32 R16, R19, 0x4, R16 ;  /* 0x0000000413107825 */ /* 0x002fce00078e0010 */
.L_x_145:
[----:B------:R-:W-:Y:S01]  /*1530*/  IMAD.MOV.U32 R10, RZ, RZ, R16 ;  /* 0x000000ffff0a7224 */ /* 0x000fe200078e0010 */
[----:B------:R-:W-:Y:S01]  /*1540*/  MOV R11, R17 ;  /* 0x00000011000b7202 */ /* 0x000fe20000000f00 */
[----:B------:R-:W1:Y:S04]  /*1550*/  LDCU.64 UR4, c[0x4][URZ] ;  /* 0x01000000ff0477ac */ /* 0x000e680008000a00 */
[----:B0-----:R-:W2:Y:S01]  /*1560*/  LDG.E R0, desc[UR36][R10.64] ;  /* 0x000000240a007981 */ /* 0x001ea2000c1e1900 */
[----:B------:R-:W-:Y:S01]  /*1570*/  MOV R8, 0x18 ;  /* 0x0000001800087802 */ /* 0x000fe20000000f00 */
[----:B------:R-:W-:Y:S02]  /*1580*/  VIADD R23, R23, 0x1 ;  /* 0x0000000117177836 */ /* 0x000fe40000000000 */
[----:B------:R-:W-:-:S02]  /*1590*/  IMAD.MOV.U32 R6, RZ, RZ, R18 ;  /* 0x000000ffff067224 */ /* 0x000fc400078e0012 */
[----:B------:R-:W-:Y:S01]  /*15a0*/  IMAD.MOV.U32 R7, RZ, RZ, R2 ;  /* 0x000000ffff077224 */ /* 0x000fe200078e0002 */
[----:B------:R-:W0:Y:S01]  /*15b0*/  LDC.64 R8, c[0x4][R8] ;  /* 0x0100000008087b82 */ /* 0x000e220000000a00 */
[----:B------:R-:W-:Y:S01]  /*15c0*/  ISETP.NE.AND P0, PT, R23, RZ, PT ;  /* 0x000000ff1700720c */ /* 0x000fe20003f05270 */
[----:B-1----:R-:W-:Y:S01]  /*15d0*/  IMAD.U32 R4, RZ, RZ, UR4 ;  /* 0x00000004ff047e24 */ /* 0x002fe2000f8e00ff */
[----:B------:R-:W-:Y:S01]  /*15e0*/  MOV R5, UR5 ;  /* 0x0000000500057c02 */ /* 0x000fe20008000f00 */
[----:B--2---:R1:W-:Y:S02]  /*15f0*/  STL [R1], R0 ;  /* 0x0000000001007387 */ /* 0x0043e40000100800 */
[----:B01----:R-:W-:-:S08]  /*1600*/  P2R R0, PR, RZ, 0x1 ;  /* 0x00000001ff007803 */ /* 0x003fd00000000000 */
[----:B------:R-:W-:-:S07]  /*1610*/  LEPC R20, `(.L_x_144) ;  /* 0x000000001014794e */ /* 0x000fce0000000000 */
[----:B------:R-:W-:Y:S05]  /*1620*/  CALL.ABS.NOINC R8 ;  /* 0x0000000008007343 */ /* 0x000fea0003c00000 */
.L_x_144:
[----:B------:R-:W-:Y:S02]  /*1630*/  ISETP.NE.AND P6, PT, R23, RZ, PT ;  /* 0x000000ff1700720c */ /* 0x000fe40003fc5270 */
[----:B------:R-:W-:-:S04]  /*1640*/  IADD3 R16, P0, PT, R16, 0x4, RZ ;  /* 0x0000000410107810 */ /* 0x000fc80007f1e0ff */
[----:B------:R-:W-:-:S07]  /*1650*/  IADD3.X R17, PT, PT, RZ, R17, RZ, P0, !PT ;  /* 0x00000011ff117210 */ /* 0x000fce00007fe4ff */
[----:B------:R-:W-:Y:S05]  /*1660*/  @P6 BRA `(.L_x_145) ;  /* 0xfffffffc00b06947 */ /* 0x000fea000383ffff */
.L_x_129:
[----:B0-----:R-:W-:Y:S05]  /*1670*/  BSYNC.RECONVERGENT B6 ;  /* 0x0000000000067941 */ /* 0x001fea0003800200 */
.L_x_110:
[----:B------:R-:W-:Y:S01]  /*1680*/  MOV R0, 0x18 ;  /* 0x0000001800007802 */ /* 0x000fe20000000f00 */
[----:B------:R-:W0:Y:S01]  /*1690*/  LDCU.64 UR4, c[0x4][0x8] ;  /* 0x01000100ff0477ac */ /* 0x000e220008000a00 */
[----:B------:R-:W-:Y:S02]  /*16a0*/  CS2R R6, SRZ ;  /* 0x0000000000067805 */ /* 0x000fe4000001ff00 */
[----:B------:R1:W2:Y:S01]  /*16b0*/  LDC.64 R2, c[0x4][R0] ;  /* 0x0100000000027b82 */ /* 0x0002a20000000a00 */
[----:B0-----:R-:W-:Y:S01]  /*16c0*/  IMAD.U32 R4, RZ, RZ, UR4 ;  /* 0x00000004ff047e24 */ /* 0x001fe2000f8e00ff */
[----:B-1----:R-:W-:-:S07]  /*16d0*/  MOV R5, UR5 ;  /* 0x0000000500057c02 */ /* 0x002fce0008000f00 */
[----:B------:R-:W-:-:S07]  /*16e0*/  LEPC R20, `(.L_x_146) ;  /* 0x000000001014794e */ /* 0x000fce0000000000 */
[----:B--2---:R-:W-:Y:S05]  /*16f0*/  CALL.ABS.NOINC R2 ;  /* 0x0000000002007343 */ /* 0x004fea0003c00000 */
.L_x_146:
[----:B------:R-:W-:Y:S05]  /*1700*/  EXIT ;  /* 0x000000000000794d */ /* 0x000fea0003800000 */
.L_x_147:
        /* <DEDUP_REMOVED lines=15> */
.L_x_193:


//--------------------- .text._Z11printGPUIntPi   --------------------------
	.section	.text._Z11printGPUIntPi,"ax",@progbits
	.align	128
        .global         _Z11printGPUIntPi
        .type           _Z11printGPUIntPi,@function
        .size           _Z11printGPUIntPi,(.L_x_194 - _Z11printGPUIntPi)
        .other          _Z11printGPUIntPi,@"STO_CUDA_ENTRY STV_DEFAULT"
_Z11printGPUIntPi:
.text._Z11printGPUIntPi:
[----:B------:R-:W0:Y:S08]  /*0000*/  LDC R1, c[0x0][0x37c] ;  /* 0x0000df00ff017b82 */ /* 0x000e300000000800 */
[----:B------:R-:W1:Y:S01]  /*0010*/  LDC.64 R2, c[0x0][0x380] ;  /* 0x0000e000ff027b82 */ /* 0x000e620000000a00 */
[----:B------:R-:W1:Y:S01]  /*0020*/  LDCU.64 UR4, c[0x0][0x358] ;  /* 0x00006b00ff0477ac */ /* 0x000e620008000a00 */
[----:B0-----:R-:W-:Y:S01]  /*0030*/  VIADD R1, R1, 0xfffffff8 ;  /* 0xfffffff801017836 */ /* 0x001fe20000000000 */
[----:B------:R-:W0:Y:S01]  /*0040*/  LDCU.64 UR6, c[0x4][0x10] ;  /* 0x01000200ff0677ac */ /* 0x000e220008000a00 */
[----:B-1----:R-:W2:Y:S01]  /*0050*/  LDG.E R2, desc[UR4][R2.64] ;  /* 0x0000000402027981 */ /* 0x002ea2000c1e1900 */
[----:B------:R-:W-:Y:S01]  /*0060*/  MOV R0, 0x18 ;  /* 0x0000001800007802 */ /* 0x000fe20000000f00 */
[----:B------:R-:W1:Y:S01]  /*0070*/  LDCU UR4, c[0x0][0x2f8] ;  /* 0x00005f00ff0477ac */ /* 0x000e620008000800 */
[----:B0-----:R-:W-:Y:S01]  /*0080*/  IMAD.U32 R4, RZ, RZ, UR6 ;  /* 0x00000006ff047e24 */ /* 0x001fe2000f8e00ff */
[----:B------:R-:W-:Y:S01]  /*0090*/  MOV R5, UR7 ;  /* 0x0000000700057c02 */ /* 0x000fe20008000f00 */
[----:B------:R0:W3:Y:S01]  /*00a0*/  LDC.64 R8, c[0x4][R0] ;  /* 0x0100000000087b82 */ /* 0x0000e20000000a00 */
[----:B------:R-:W4:Y:S01]  /*00b0*/  LDCU UR5, c[0x0][0x2fc] ;  /* 0x00005f80ff0577ac */ /* 0x000f220008000800 */
[----:B-1----:R-:W-:-:S05]  /*00c0*/  IADD3 R6, P0, PT, R1, UR4, RZ ;  /* 0x0000000401067c10 */ /* 0x002fca000ff1e0ff */
[----:B----4-:R-:W-:Y:S01]  /*00d0*/  IMAD.X R7, RZ, RZ, UR5, P0 ;  /* 0x00000005ff077e24 */ /* 0x010fe200080e06ff */
[----:B--23--:R0:W-:Y:S07]  /*00e0*/  STL [R1], R2 ;  /* 0x0000000201007387 */ /* 0x00c1ee0000100800 */
[----:B------:R-:W-:-:S07]  /*00f0*/  LEPC R20, `(.L_x_148) ;  /* 0x000000001014794e */ /* 0x000fce0000000000 */
[----:B0-----:R-:W-:Y:S05]  /*0100*/  CALL.ABS.NOINC R8 ;  /* 0x0000000008007343 */ /* 0x001fea0003c00000 */
.L_x_148:
[----:B------:R-:W-:Y:S05]  /*0110*/  EXIT ;  /* 0x000000000000794d */ /* 0x000fea0003800000 */
.L_x_149:
        /* <DEDUP_REMOVED lines=14> */
.L_x_194:


//--------------------- .text._Z8printGPUPii      --------------------------
	.section	.text._Z8printGPUPii,"ax",@progbits
	.align	128
        .global         _Z8printGPUPii
        .type           _Z8printGPUPii,@function
        .size           _Z8printGPUPii,(.L_x_195 - _Z8printGPUPii)
        .other          _Z8printGPUPii,@"STO_CUDA_ENTRY STV_DEFAULT"
_Z8printGPUPii:
.text._Z8printGPUPii:
[----:B------:R-:W0:Y:S08]  /*0000*/  LDC R1, c[0x0][0x37c] ;  /* 0x0000df00ff017b82 */ /* 0x000e300000000800 */
[----:B------:R-:W1:Y:S01]  /*0010*/  LDC R25, c[0x0][0x388] ;  /* 0x0000e200ff197b82 */ /* 0x000e620000000800 */
[----:B------:R-:W2:Y:S01]  /*0020*/  LDCU UR4, c[0x0][0x2f8] ;  /* 0x00005f00ff0477ac */ /* 0x000ea20008000800 */
[----:B0-----:R-:W-:Y:S01]  /*0030*/  VIADD R1, R1, 0xfffffff8 ;  /* 0xfffffff801017836 */ /* 0x001fe20000000000 */
[----:B------:R-:W0:Y:S04]  /*0040*/  LDCU UR5, c[0x0][0x2fc] ;  /* 0x00005f80ff0577ac */ /* 0x000e280008000800 */
[----:B--2---:R-:W-:-:S02]  /*0050*/  IADD3 R17, P1, PT, R1, UR4, RZ ;  /* 0x0000000401117c10 */ /* 0x004fc4000ff3e0ff */
[----:B-1----:R-:W-:-:S13]  /*0060*/  ISETP.GE.AND P0, PT, R25, 0x1, PT ;  /* 0x000000011900780c */ /* 0x002fda0003f06270 */
[----:B0-----:R-:W-:Y:S05]  /*0070*/  @!P0 EXIT ;  /* 0x000000000000894d */ /* 0x001fea0003800000 */
[----:B------:R-:W-:Y:S01]  /*0080*/  IMAD.X R16, RZ, RZ, UR5, P1 ;  /* 0x00000005ff107e24 */ /* 0x000fe200088e06ff */
[----:B------:R-:W-:Y:S01]  /*0090*/  LOP3.LUT R25, R25, 0x3, RZ, 0xc0, !PT ;  /* 0x0000000319197812 */ /* 0x000fe200078ec0ff */
[----:B------:R-:W-:Y:S01]  /*00a0*/  IMAD.MOV.U32 R24, RZ, RZ, RZ ;  /* 0x000000ffff187224 */ /* 0x000fe200078e00ff */
[----:B------:R-:W0:Y:S06]  /*00b0*/  LDCU.64 UR36, c[0x0][0x358] ;  /* 0x00006b00ff2477ac */ /* 0x000e2c0008000a00 */
.L_x_186:
[----:B------:R-:W1:Y:S01]  /*00c0*/  LDC R5, c[0x0][0x388] ;  /* 0x0000e200ff057b82 */ /* 0x000e620000000800 */
[----:B------:R-:W-:Y:S01]  /*00d0*/  IMAD.MOV.U32 R22, RZ, RZ, RZ ;  /* 0x000000ffff167224 */ /* 0x000fe200078e00ff */
[----:B-1----:R-:W-:Y:S01]  /*00e0*/  ISETP.GE.U32.AND P0, PT, R5, 0x10, PT ;  /* 0x000000100500780c */ /* 0x002fe20003f06070 */
[C---:B------:R-:W-:Y:S01]  /*00f0*/  IMAD R23, R24.reuse, R5, RZ ;  /* 0x0000000518177224 */ /* 0x040fe200078e02ff */
[----:B------:R-:W-:-:S04]  /*0100*/  IADD3 R24, PT, PT, R24, 0x1, RZ ;  /* 0x0000000118187810 */ /* 0x000fc80007ffe0ff */
[----:B------:R-:W-:-:S04]  /*0110*/  ISETP.NE.AND P1, PT, R24, R5, PT ;  /* 0x000000051800720c */ /* 0x000fc80003f25270 */
[----:B------:R-:W-:-:S03]  /*0120*/  P2R R26, PR, RZ, 0x2 ;  /* 0x00000002ff1a7803 */ /* 0x000fc60000000000 */
[----:B------:R-:W-:Y:S06]  /*0130*/  @!P0 BRA `(.L_x_150) ;  /* 0x0000000800c48947 */ /* 0x000fec0003800000 */
[----:B------:R-:W1:Y:S01]  /*0140*/  LDC.64 R2, c[0x0][0x380] ;  /* 0x0000e000ff027b82 */ /* 0x000e620000000a00 */
[----:B------:R-:W-:Y:S01]  /*0150*/  LOP3.LUT R22, R5, 0x7ffffff0, RZ, 0xc0, !PT ;  /* 0x7ffffff005167812 */ /* 0x000fe200078ec0ff */
[----:B------:R-:W-:Y:S01]  /*0160*/  BSSY.RECONVERGENT B6, `(.L_x_150) ;  /* 0x00000ae000067945 */ /* 0x000fe20003800200 */
[----:B-1----:R-:W-:-:S03]  /*0170*/  IMAD.WIDE.U32 R2, R23, 0x4, R2 ;  /* 0x0000000417027825 */ /* 0x002fc600078e0002 */
[----:B------:R-:W-:Y:S01]  /*0180*/  IADD3 R28, P0, PT, R2, 0x20, RZ ;  /* 0x00000020021c7810 */ /* 0x000fe20007f1e0ff */
[----:B------:R-:W-:-:S04]  /*0190*/  IMAD.MOV R2, RZ, RZ, -R22 ;  /* 0x000000ffff027224 */ /* 0x000fc800078e0a16 */
[----:B------:R-:W-:-:S08]  /*01a0*/  IMAD.X R29, RZ, RZ, R3, P0 ;  /* 0x000000ffff1d7224 */ /* 0x000fd000000e0603 */
.L_x_167:
[----:B0-----:R-:W2:Y:S01]  /*01b0*/  LDG.E R0, desc[UR36][R28.64+-0x20] ;  /* 0xffffe0241c007981 */ /* 0x001ea2000c1e1900 */
[----:B------:R-:W-:Y:S01]  /*01c0*/  MOV R8, 0x18 ;  /* 0x0000001800087802 */ /* 0x000fe20000000f00 */
[----:B------:R-:W0:Y:S01]  /*01d0*/  LDCU.64 UR4, c[0x4][URZ] ;  /* 0x01000000ff0477ac */ /* 0x000e220008000a00 */
[----:B------:R-:W-:Y:S01]  /*01e0*/  IADD3 R2, PT, PT, R2, 0x10, RZ ;  /* 0x0000001002027810 */ /* 0x000fe20007ffe0ff */
[----:B------:R-:W-:Y:S01]  /*01f0*/  IMAD.MOV.U32 R6, RZ, RZ, R17 ;  /* 0x000000ffff067224 */ /* 0x000fe200078e0011 */
[----:B------:R-:W-:Y:S02]  /*0200*/  MOV R7, R16 ;  /* 0x0000001000077202 */ /* 0x000fe40000000f00 */
[----:B------:R-:W1:Y:S01]  /*0210*/  LDC.64 R8, c[0x4][R8] ;  /* 0x0100000008087b82 */ /* 0x000e620000000a00 */
[----:B------:R-:W-:-:S04]  /*0220*/  ISETP.NE.AND P0, PT, R2, RZ, PT ;  /* 0x000000ff0200720c */ /* 0x000fc80003f05270 */
[----:B------:R-:W-:Y:S01]  /*0230*/  P2R R19, PR, RZ, 0x1 ;  /* 0x00000001ff137803 */ /* 0x000fe20000000000 */
[----:B0-----:R-:W-:Y:S02]  /*0240*/  IMAD.U32 R4, RZ, RZ, UR4 ;  /* 0x00000004ff047e24 */ /* 0x001fe4000f8e00ff */
[----:B------:R-:W-:Y:S01]  /*0250*/  IMAD.U32 R5, RZ, RZ, UR5 ;  /* 0x00000005ff057e24 */ /* 0x000fe2000f8e00ff */
[----:B-12---:R0:W-:Y:S06]  /*0260*/  STL [R1], R0 ;  /* 0x0000000001007387 */ /* 0x0061ec0000100800 */
[----:B------:R-:W-:-:S07]  /*0270*/  LEPC R20, `(.L_x_151) ;  /* 0x000000001014794e */ /* 0x000fce0000000000 */
[----:B0-----:R-:W-:Y:S05]  /*0280*/  CALL.ABS.NOINC R8 ;  /* 0x0000000008007343 */ /* 0x001fea0003c00000 */
.L_x_151:
[----:B------:R-:W2:Y:S01]  /*0290*/  LDG.E R0, desc[UR36][R28.64+-0x1c] ;  /* 0xffffe4241c007981 */ /* 0x000ea2000c1e1900 */
[----:B------:R-:W-:Y:S01]  /*02a0*/  MOV R18, 0x18 ;  /* 0x0000001800127802 */ /* 0x000fe20000000f00 */
[----:B------:R-:W0:Y:S01]  /*02b0*/  LDCU.64 UR4, c[0x4][URZ] ;  /* 0x01000000ff0477ac */ /* 0x000e220008000a00 */
[----:B------:R-:W-:Y:S01]  /*02c0*/  IMAD.MOV.U32 R6, RZ, RZ, R17 ;  /* 0x000000ffff067224 */ /* 0x000fe200078e0011 */
[----:B------:R-:W-:Y:S01]  /*02d0*/  MOV R7, R16 ;  /* 0x0000001000077202 */ /* 0x000fe20000000f00 */
[----:B------:R1:W3:Y:S01]  /*02e0*/  LDC.64 R8, c[0x4][R18] ;  /* 0x0100000012087b82 */ /* 0x0002e20000000a00 */
[----:B0-----:R-:W-:Y:S02]  /*02f0*/  IMAD.U32 R4, RZ, RZ, UR4 ;  /* 0x00000004ff047e24 */ /* 0x001fe4000f8e00ff */
[----:B------:R-:W-:Y:S01]  /*0300*/  IMAD.U32 R5, RZ, RZ, UR5 ;  /* 0x00000005ff057e24 */ /* 0x000fe2000f8e00ff */
[----:B--23--:R1:W-:Y:S06]  /*0310*/  STL [R1], R0 ;  /* 0x0000000001007387 */ /* 0x00c3ec0000100800 */
[----:B------:R-:W-:-:S07]  /*0320*/  LEPC R20, `(.L_x_152) ;  /* 0x000000001014794e */ /* 0x000fce0000000000 */
[----:B-1----:R-:W-:Y:S05]  /*0330*/  CALL.ABS.NOINC R8 ;  /* 0x0000000008007343 */ /* 0x002fea0003c00000 */
.L_x_152:
[----:B------:R-:W2:Y:S01]  /*0340*/  LDG.E R0, desc[UR36][R28.64+-0x18] ;  /* 0xffffe8241c007981 */ /* 0x000ea2000c1e1900 */
        /* <DEDUP_REMOVED lines=9> */
.L_x_153:
        /* <DEDUP_REMOVED lines=10> */
.L_x_154:
        /* <DEDUP_REMOVED lines=10> */
.L_x_155:
        /* <DEDUP_REMOVED lines=10> */
.L_x_156:
        /* <DEDUP_REMOVED lines=10> */
.L_x_157:
        /* <DEDUP_REMOVED lines=10> */
.L_x_158:
        /* <DEDUP_REMOVED lines=10> */
.L_x_159:
        /* <DEDUP_REMOVED lines=10> */
.L_x_160:
        /* <DEDUP_REMOVED lines=10> */
.L_x_161:
        /* <DEDUP_REMOVED lines=10> */
.L_x_162:
        /* <DEDUP_REMOVED lines=10> */
.L_x_163:
        /* <DEDUP_REMOVED lines=10> */
.L_x_164:
        /* <DEDUP_REMOVED lines=10> */
.L_x_165:
        /* <DEDUP_REMOVED lines=10> */
.L_x_166:
[----:B------:R-:W-:Y:S02]  /*0c00*/  ISETP.NE.AND P6, PT, R19, RZ, PT ;  /* 0x000000ff1300720c */ /* 0x000fe40003fc5270 */
[----:B------:R-:W-:-:S05]  /*0c10*/  IADD3 R28, P0, PT, R28, 0x40, RZ ;  /* 0x000000401c1c7810 */ /* 0x000fca0007f1e0ff */
[----:B------:R-:W-:-:S06]  /*0c20*/  IMAD.X R29, RZ, RZ, R29, P0 ;  /* 0x000000ffff1d7224 */ /* 0x000fcc00000e061d */
[----:B------:R-:W-:Y:S05]  /*0c30*/  @P6 BRA `(.L_x_167) ;  /* 0xfffffff4005c6947 */ /* 0x000fea000383ffff */
[----:B------:R-:W-:Y:S05]  /*0c40*/  BSYNC.RECONVERGENT B6 ;  /* 0x0000000000067941 */ /* 0x000fea0003800200 */
.L_x_150:
[----:B------:R-:W1:Y:S02]  /*0c50*/  LDC R19, c[0x0][0x388] ;  /* 0x0000e200ff137b82 */ /* 0x000e640000000800 */
[----:B-1----:R-:W-:-:S04]  /*0c60*/  LOP3.LUT R0, R19, 0xf, RZ, 0xc0, !PT ;  /* 0x0000000f13007812 */ /* 0x002fc800078ec0ff */
[----:B------:R-:W-:-:S13]  /*0c70*/  ISETP.NE.AND P0, PT, R0, RZ, PT ;  /* 0x000000ff0000720c */ /* 0x000fda0003f05270 */
[----:B------:R-:W-:Y:S05]  /*0c80*/  @!P0 BRA `(.L_x_168) ;  /* 0x0000000c002c8947 */ /* 0x000fea0003800000 */
[----:B------:R-:W1:Y:S01]  /*0c90*/  LDCU UR4, c[0x0][0x2f8] ;  /* 0x00005f00ff0477ac */ /* 0x000e620008000800 */
[----:B------:R-:W-:-:S05]  /*0ca0*/  VIADD R0, R0, 0xffffffff ;  /* 0xffffffff00007836 */ /* 0x000fca0000000000 */
[----:B------:R-:W-:Y:S01]  /*0cb0*/  ISETP.GE.U32.AND P0, PT, R0, 0x7, PT ;  /* 0x000000070000780c */ /* 0x000fe20003f06070 */
[----:B-1----:R-:W-:-:S12]  /*0cc0*/  VIADD R2, R17, -UR4 ;  /* 0x8000000411027c36 */ /* 0x002fd80008000000 */
[----:B------:R-:W-:Y:S05]  /*0cd0*/  @!P0 BRA `(.L_x_169) ;  /* 0x00000004006c8947 */ /* 0x000fea0003800000 */
[----:B------:R-:W1:Y:S01]  /*0ce0*/  LDC.64 R10, c[0x0][0x380] ;  /* 0x0000e000ff0a7b82 */ /* 0x000e620000000a00 */
[----:B------:R-:W-:Y:S01]  /*0cf0*/  IADD3 R3, PT, PT, R23, R22, RZ ;  /* 0x0000001617037210 */ /* 0x000fe20007ffe0ff */
[----:B------:R-:W2:Y:S04]  /*0d00*/  LDCU.64 UR4, c[0x4][URZ] ;  /* 0x01000000ff0477ac */ /* 0x000ea80008000a00 */
[----:B-1----:R-:W-:-:S06]  /*0d10*/  IMAD.WIDE.U32 R10, R3, 0x4, R10 ;  /* 0x00000004030a7825 */ /* 0x002fcc00078e000a */
[----:B0-----:R-:W3:Y:S01]  /*0d20*/  LDG.E R11, desc[UR36][R10.64] ;  /* 0x000000240a0b7981 */ /* 0x001ee2000c1e1900 */
[----:B------:R-:W-:Y:S01]  /*0d30*/  MOV R8, 0x18 ;  /* 0x0000001800087802 */ /* 0x000fe20000000f00 */
[----:B--2---:R-:W-:Y:S01]  /*0d40*/  IMAD.U32 R4, RZ, RZ, UR4 ;  /* 0x00000004ff047e24 */ /* 0x004fe2000f8e00ff */
[----:B------:R-:W-:Y:S01]  /*0d50*/  MOV R7, R16 ;  /* 0x0000001000077202 */ /* 0x000fe20000000f00 */
[----:B------:R-:W-:Y:S02]  /*0d60*/  IMAD.U32 R5, RZ, RZ, UR5 ;  /* 0x00000005ff057e24 */ /* 0x000fe4000f8e00ff */
[----:B------:R-:W-:Y:S01]  /*0d70*/  IMAD.MOV.U32 R6, RZ, RZ, R17 ;  /* 0x000000ffff067224 */ /* 0x000fe200078e0011 */
[----:B------:R-:W0:Y:S02]  /*0d80*/  LDC.64 R8, c[0x4][R8] ;  /* 0x0100000008087b82 */ /* 0x000e240000000a00 */
[----:B0--3--:R1:W-:Y:S04]  /*0d90*/  STL [R2], R11 ;  /* 0x0000000b02007387 */ /* 0x0093e80000100800 */
[----:B------:R-:W-:-:S07]  /*0da0*/  LEPC R20, `(.L_x_170) ;  /* 0x000000001014794e */ /* 0x000fce0000000000 */
[----:B-1----:R-:W-:Y:S05]  /*0db0*/  CALL.ABS.NOINC R8 ;  /* 0x0000000008007343 */ /* 0x002fea0003c00000 */
.L_x_170:
[----:B------:R-:W0:Y:S01]  /*0dc0*/  LDCU.64 UR4, c[0x0][0x380] ;  /* 0x00007000ff0477ac */ /* 0x000e220008000a00 */
[----:B------:R-:W-:-:S05]  /*0dd0*/  IADD3 R0, P0, PT, R23, R22, RZ ;  /* 0x0000001617007210 */ /* 0x000fca0007f1e0ff */
[----:B------:R-:W-:Y:S01]  /*0de0*/  IMAD.X R3, RZ, RZ, RZ, P0 ;  /* 0x000000ffff037224 */ /* 0x000fe200000e06ff */
[----:B0-----:R-:W-:-:S04]  /*0df0*/  LEA R28, P0, R0, UR4, 0x2 ;  /* 0x00000004001c7c11 */ /* 0x001fc8000f8010ff */
[----:B------:R-:W-:Y:S01]  /*0e00*/  LEA.HI.X R29, R0, UR5, R3, 0x2, P0 ;  /* 0x00000005001d7c11 */ /* 0x000fe200080f1403 */
[----:B------:R-:W0:Y:S04]  /*0e10*/  LDCU.64 UR4, c[0x4][URZ] ;  /* 0x01000000ff0477ac */ /* 0x000e280008000a00 */
[----:B------:R-:W2:Y:S01]  /*0e20*/  LDG.E R3, desc[UR36][R28.64+0x4] ;  /* 0x000004241c037981 */ /* 0x000ea2000c1e1900 */
[----:B------:R-:W-:Y:S01]  /*0e30*/  MOV R18, 0x18 ;  /* 0x0000001800127802 */ /* 0x000fe20000000f00 */
[----:B------:R-:W-:Y:S01]  /*0e40*/  IMAD.MOV.U32 R7, RZ, RZ, R16 ;  /* 0x000000ffff077224 */ /* 0x000fe200078e0010 */
[----:B------:R-:W-:Y:S02]  /*0e50*/  MOV R6, R17 ;  /* 0x0000001100067202 */ /* 0x000fe40000000f00 */
[----:B------:R1:W3:Y:S01]  /*0e60*/  LDC.64 R8, c[0x4][R18] ;  /* 0x0100000012087b82 */ /* 0x0002e20000000a00 */
[----:B0-----:R-:W-:-:S02]  /*0e70*/  IMAD.U32 R4, RZ, RZ, UR4 ;  /* 0x00000004ff047e24 */ /* 0x001fc4000f8e00ff */
[----:B------:R-:W-:Y:S01]  /*0e80*/  IMAD.U32 R5, RZ, RZ, UR5 ;  /* 0x00000005ff057e24 */ /* 0x000fe2000f8e00ff */
[----:B--23--:R1:W-:Y:S06]  /*0e90*/  STL [R2], R3 ;  /* 0x0000000302007387 */ /* 0x00c3ec0000100800 */
[----:B------:R-:W-:-:S07]  /*0ea0*/  LEPC R20, `(.L_x_171) ;  /* 0x000000001014794e */ /* 0x000fce0000000000 */
[----:B-1----:R-:W-:Y:S05]  /*0eb0*/  CALL.ABS.NOINC R8 ;  /* 0x0000000008007343 */ /* 0x002fea0003c00000 */
.L_x_171:
        /* <DEDUP_REMOVED lines=10> */
.L_x_172:
        /* <DEDUP_REMOVED lines=10> */
.L_x_173:
        /* <DEDUP_REMOVED lines=10> */
.L_x_174:
        /* <DEDUP_REMOVED lines=10> */
.L_x_175:
        /* <DEDUP_REMOVED lines=10> */
.L_x_176:
        /* <DEDUP_REMOVED lines=10> */
.L_x_177:
[----:B------:R-:W-:-:S07]  /*1280*/  VIADD R22, R22, 0x8 ;  /* 0x0000000816167836 */ /* 0x000fce0000000000 */
.L_x_169:
[----:B------:R-:W-:-:S04]  /*1290*/  LOP3.LUT R0, R19, 0x7, RZ, 0xc0, !PT ;  /* 0x0000000713007812 */ /* 0x000fc800078ec0ff */
[----:B------:R-:W-:-:S13]  /*12a0*/  ISETP.NE.AND P0, PT, R0, RZ, PT ;  /* 0x000000ff0000720c */ /* 0x000fda0003f05270 */
[----:B------:R-:W-:Y:S05]  /*12b0*/  @!P0 BRA `(.L_x_168) ;  /* 0x0000000400a08947 */ /* 0x000fea0003800000 */
[----:B------:R-:W-:-:S05]  /*12c0*/  VIADD R0, R0, 0xffffffff ;  /* 0xffffffff00007836 */ /* 0x000fca0000000000 */
[----:B------:R-:W-:-:S13]  /*12d0*/  ISETP.GE.U32.AND P0, PT, R0, 0x3, PT ;  /* 0x000000030000780c */ /* 0x000fda0003f06070 */
[----:B------:R-:W-:Y:S05]  /*12e0*/  @!P0 BRA `(.L_x_178) ;  /* 0x0000000000cc8947 */ /* 0x000fea0003800000 */
[----:B------:R-:W1:Y:S01]  /*12f0*/  LDC.64 R10, c[0x0][0x380] ;  /* 0x0000e000ff0a7b82 */ /* 0x000e620000000a00 */
[----:B------:R-:W-:Y:S01]  /*1300*/  IADD3 R3, PT, PT, R23, R22, RZ ;  /* 0x0000001617037210 */ /* 0x000fe20007ffe0ff */
[----:B------:R-:W2:Y:S04]  /*1310*/  LDCU.64 UR4, c[0x4][URZ] ;  /* 0x01000000ff0477ac */ /* 0x000ea80008000a00 */
[----:B-1----:R-:W-:-:S05]  /*1320*/  IMAD.WIDE.U32 R10, R3, 0x4, R10 ;  /* 0x00000004030a7825 */ /* 0x002fca00078e000a */
        /* <DEDUP_REMOVED lines=10> */
.L_x_179:
        /* <DEDUP_REMOVED lines=16> */
.L_x_180:
        /* <DEDUP_REMOVED lines=10> */
.L_x_181:
        /* <DEDUP_REMOVED lines=10> */
.L_x_182:
[----:B------:R-:W-:-:S07]  /*1610*/  IADD3 R22, PT, PT, R22, 0x4, RZ ;  /* 0x0000000416167810 */ /* 0x000fce0007ffe0ff */
.L_x_178:
[----:B------:R-:W-:-:S13]  /*1620*/  ISETP.NE.AND P0, PT, R25, RZ, PT ;  /* 0x000000ff1900720c */ /* 0x000fda0003f05270 */
[----:B------:R-:W-:Y:S05]  /*1630*/  @!P0 BRA `(.L_x_168) ;  /* 0x0000000000c08947 */ /* 0x000fea0003800000 */
[----:B------:R-:W1:Y:S01]  /*1640*/  LDC.64 R10, c[0x0][0x380] ;  /* 0x0000e000ff0a7b82 */ /* 0x000e620000000a00 */
[----:B------:R-:W-:Y:S01]  /*1650*/  IMAD.IADD R3, R23, 0x1, R22 ;  /* 0x0000000117037824 */ /* 0x000fe200078e0216 */
[----:B------:R-:W-:Y:S01]  /*1660*/  MOV R8, 0x18 ;  /* 0x0000001800087802 */ /* 0x000fe20000000f00 */
[----:B------:R-:W2:Y:S02]  /*1670*/  LDCU.64 UR4, c[0x4][URZ] ;  /* 0x01000000ff0477ac */ /* 0x000ea40008000a00 */
[----:B-1----:R-:W-:-:S06]  /*1680*/  IMAD.WIDE.U32 R10, R3, 0x4, R10 ;  /* 0x00000004030a7825 */ /* 0x002fcc00078e000a */
[----:B0-----:R-:W3:Y:S01]  /*1690*/  LDG.E R11, desc[UR36][R10.64] ;  /* 0x000000240a0b7981 */ /* 0x001ee2000c1e1900 */
[----:B------:R-:W0:Y:S01]  /*16a0*/  LDC.64 R8, c[0x4][R8] ;  /* 0x0100000008087b82 */ /* 0x000e220000000a00 */
[----:B------:R-:W-:Y:S01]  /*16b0*/  ISETP.NE.AND P0, PT, R25, 0x1, PT ;  /* 0x000000011900780c */ /* 0x000fe20003f05270 */
[----:B--2---:R-:W-:Y:S01]  /*16c0*/  IMAD.U32 R4, RZ, RZ, UR4 ;  /* 0x00000004ff047e24 */ /* 0x004fe2000f8e00ff */
[----:B------:R-:W-:Y:S01]  /*16d0*/  MOV R5, UR5 ;  /* 0x0000000500057c02 */ /* 0x000fe20008000f00 */
[----:B------:R-:W-:Y:S01]  /*16e0*/  IMAD.MOV.U32 R6, RZ, RZ, R17 ;  /* 0x000000ffff067224 */ /* 0x000fe200078e0011 */
[----:B------:R-:W-:Y:S01]  /*16f0*/  P2R R0, PR, RZ, 0x1 ;  /* 0x00000001ff007803 */ /* 0x000fe20000000000 */
[----:B------:R-:W-:Y:S01]  /*1700*/  IMAD.MOV.U32 R7, RZ, RZ, R16 ;  /* 0x000000ffff077224 */ /* 0x000fe200078e0010 */
[----:B0--3--:R1:W-:Y:S07]  /*1710*/  STL [R2], R11 ;  /* 0x0000000b02007387 */ /* 0x0093ee0000100800 */
[----:B------:R-:W-:-:S07]  /*1720*/  LEPC R20, `(.L_x_183) ;  /* 0x000000001014794e */ /* 0x000fce0000000000 */
[----:B-1----:R-:W-:Y:S05]  /*1730*/  CALL.ABS.NOINC R8 ;  /* 0x0000000008007343 */ /* 0x002fea0003c00000 */
.L_x_183:
[----:B------:R-:W-:-:S13]  /*1740*/  ISETP.NE.AND P6, PT, R25, 0x1, PT ;  /* 0x000000011900780c */ /* 0x000fda0003fc5270 */
[----:B------:R-:W-:Y:S05]  /*1750*/  @!P6 BRA `(.L_x_168) ;  /* 0x000000000078e947 */ /* 0x000fea0003800000 */
[----:B------:R-:W0:Y:S01]  /*1760*/  LDCU.64 UR4, c[0x0][0x380] ;  /* 0x00007000ff0477ac */ /* 0x000e220008000a00 */
[----:B------:R-:W-:-:S04]  /*1770*/  IADD3 R22, P0, PT, R23, R22, RZ ;  /* 0x0000001617167210 */ /* 0x000fc80007f1e0ff */
[----:B------:R-:W-:Y:S02]  /*1780*/  IADD3.X R3, PT, PT, RZ, RZ, RZ, P0, !PT ;  /* 0x000000ffff037210 */ /* 0x000fe400007fe4ff */
[----:B0-----:R-:W-:-:S04]  /*1790*/  LEA R18, P0, R22, UR4, 0x2 ;  /* 0x0000000416127c11 */ /* 0x001fc8000f8010ff */
[----:B------:R-:W-:Y:S01]  /*17a0*/  LEA.HI.X R19, R22, UR5, R3, 0x2, P0 ;  /* 0x0000000516137c11 */ /* 0x000fe200080f1403 */
[----:B------:R-:W0:Y:S04]  /*17b0*/  LDCU.64 UR4, c[0x4][URZ] ;  /* 0x01000000ff0477ac */ /* 0x000e280008000a00 */
[----:B------:R-:W2:Y:S01]  /*17c0*/  LDG.E R3, desc[UR36][R18.64+0x4] ;  /* 0x0000042412037981 */ /* 0x000ea2000c1e1900 */
[----:B------:R-:W-:Y:S01]  /*17d0*/  MOV R22, 0x18 ;  /* 0x0000001800167802 */ /* 0x000fe20000000f00 */
[----:B------:R-:W-:Y:S01]  /*17e0*/  IMAD.MOV.U32 R7, RZ, RZ, R16 ;  /* 0x000000ffff077224 */ /* 0x000fe200078e0010 */
[----:B------:R-:W-:Y:S02]  /*17f0*/  ISETP.NE.AND P0, PT, R25, 0x2, PT ;  /* 0x000000021900780c */ /* 0x000fe40003f05270 */
[----:B------:R1:W3:Y:S01]  /*1800*/  LDC.64 R8, c[0x4][R22] ;  /* 0x0100000016087b82 */ /* 0x0002e20000000a00 */
[----:B------:R-:W-:-:S02]  /*1810*/  MOV R6, R17 ;  /* 0x0000001100067202 */ /* 0x000fc40000000f00 */
[----:B------:R-:W-:Y:S01]  /*1820*/  P2R R0, PR, RZ, 0x1 ;  /* 0x00000001ff007803 */ /* 0x000fe20000000000 */
[----:B0-----:R-:W-:Y:S02]  /*1830*/  IMAD.U32 R4, RZ, RZ, UR4 ;  /* 0x00000004ff047e24 */ /* 0x001fe4000f8e00ff */
[----:B------:R-:W-:Y:S01]  /*1840*/  IMAD.U32 R5, RZ, RZ, UR5 ;  /* 0x00000005ff057e24 */ /* 0x000fe2000f8e00ff */
[----:B--23--:R1:W-:Y:S06]  /*1850*/  STL [R2], R3 ;  /* 0x0000000302007387 */ /* 0x00c3ec0000100800 */
[----:B------:R-:W-:-:S07]  /*1860*/  LEPC R20, `(.L_x_184) ;  /* 0x000000001014794e */ /* 0x000fce0000000000 */
[----:B-1----:R-:W-:Y:S05]  /*1870*/  CALL.ABS.NOINC R8 ;  /* 0x0000000008007343 */ /* 0x002fea0003c00000 */
.L_x_184:
[----:B------:R-:W-:-:S13]  /*1880*/  ISETP.NE.AND P6, PT, R25, 0x2, PT ;  /* 0x000000021900780c */ /* 0x000fda0003fc5270 */
[----:B------:R-:W-:Y:S05]  /*1890*/  @!P6 BRA `(.L_x_168) ;  /* 0x000000000028e947 */ /* 0x000fea0003800000 */
[----:B------:R-:W2:Y:S01]  /*18a0*/  LDG.E R19, desc[UR36][R18.64+0x8] ;  /* 0x0000082412137981 */ /* 0x000ea2000c1e1900 */
[----:B------:R-:W0:Y:S01]  /*18b0*/  LDC.64 R22, c[0x4][R22] ;  /* 0x0100000016167b82 */ /* 0x000e220000000a00 */
[----:B------:R-:W1:Y:S01]  /*18c0*/  LDCU.64 UR4, c[0x4][URZ] ;  /* 0x01000000ff0477ac */ /* 0x000e620008000a00 */
[----:B------:R-:W-:Y:S02]  /*18d0*/  IMAD.MOV.U32 R6, RZ, RZ, R17 ;  /* 0x000000ffff067224 */ /* 0x000fe400078e0011 */
[----:B------:R-:W-:Y:S02]  /*18e0*/  IMAD.MOV.U32 R7, RZ, RZ, R16 ;  /* 0x000000ffff077224 */ /* 0x000fe400078e0010 */
[----:B-1----:R-:W-:Y:S01]  /*18f0*/  IMAD.U32 R4, RZ, RZ, UR4 ;  /* 0x00000004ff047e24 */ /* 0x002fe2000f8e00ff */
[----:B------:R-:W-:Y:S01]  /*1900*/  MOV R5, UR5 ;  /* 0x0000000500057c02 */ /* 0x000fe20008000f00 */
[----:B0-2---:R1:W-:Y:S06]  /*1910*/  STL [R2], R19 ;  /* 0x0000001302007387 */ /* 0x0053ec0000100800 */
[----:B------:R-:W-:-:S07]  /*1920*/  LEPC R20, `(.L_x_168) ;  /* 0x000000001014794e */ /* 0x000fce0000000000 */
[----:B-1----:R-:W-:Y:S05]  /*1930*/  CALL.ABS.NOINC R22 ;  /* 0x0000000016007343 */ /* 0x002fea0003c00000 */
.L_x_168:
[----:B------:R-:W-:Y:S01]  /*1940*/  MOV R0, 0x18 ;  /* 0x0000001800007802 */ /* 0x000fe20000000f00 */
[----:B------:R-:W1:Y:S01]  /*1950*/  LDCU.64 UR4, c[0x4][0x8] ;  /* 0x01000100ff0477ac */ /* 0x000e620008000a00 */
[----:B------:R-:W-:Y:S02]  /*1960*/  CS2R R6, SRZ ;  /* 0x0000000000067805 */ /* 0x000fe4000001ff00 */
[----:B------:R2:W3:Y:S01]  /*1970*/  LDC.64 R2, c[0x4][R0] ;  /* 0x0100000000027b82 */ /* 0x0004e20000000a00 */
[----:B-1----:R-:W-:Y:S01]  /*1980*/  MOV R4, UR4 ;  /* 0x0000000400047c02 */ /* 0x002fe20008000f00 */
[----:B--2---:R-:W-:-:S07]  /*1990*/  IMAD.U32 R5, RZ, RZ, UR5 ;  /* 0x00000005ff057e24 */ /* 0x004fce000f8e00ff */
[----:B------:R-:W-:-:S07]  /*19a0*/  LEPC R20, `(.L_x_185) ;  /* 0x000000001014794e */ /* 0x000fce0000000000 */
[----:B0--3--:R-:W-:Y:S05]  /*19b0*/  CALL.ABS.NOINC R2 ;  /* 0x0000000002007343 */ /* 0x009fea0003c00000 */
.L_x_185:
[----:B------:R-:W-:-:S13]  /*19c0*/  ISETP.NE.AND P6, PT, R26, RZ, PT ;  /* 0x000000ff1a00720c */ /* 0x000fda0003fc5270 */
[----:B------:R-:W-:Y:S05]  /*19d0*/  @P6 BRA `(.L_x_186) ;  /* 0xffffffe400b86947 */ /* 0x000fea000383ffff */
[----:B------:R-:W-:Y:S05]  /*19e0*/  EXIT ;  /* 0x000000000000794d */ /* 0x000fea0003800000 */
.L_x_187:
        /* <DEDUP_REMOVED lines=9> */
.L_x_195:


//--------------------- .nv.global.init           --------------------------
	.section	.nv.global.init,"aw",@progbits
.nv.global.init:
	.type		$str$1,@object
	.size		$str$1,($str$2 - $str$1)
$str$1:
        /*0000*/ 	.byte	0x0a, 0x00
	.type		$str$2,@object
	.size		$str$2,($str - $str$2)
$str$2:
        /*0002*/ 	.byte	0x25, 0x64, 0x0a, 0x00
	.type		$str,@object
	.size		$str,(.L_0 - $str)
$str:
        /*0006*/ 	.byte	0x25, 0x64, 0x20, 0x00
.L_0:


//--------------------- .nv.shared.reserved.0     --------------------------
	.section	.nv.shared.reserved.0,"aw",@nobits
	.weak		__nv_reservedSMEM_offset_0_alias
	.size		__nv_reservedSMEM_offset_0_alias, 0, 64
	.other		__nv_reservedSMEM_offset_0_alias,@"STO_CUDA_RESERVED_SHARED STV_DEFAULT"
__nv_reservedSMEM_offset_0_alias:
	.zero		0
	.zero		64


//--------------------- .nv.constant0._Z22kernel_find_level_pathiiPiPbS0_S_iS0_ --------------------------
	.section	.nv.constant0._Z22kernel_find_level_pathiiPiPbS0_S_iS0_,"a",@progbits
	.sectionflags	@""
	.align	4
.nv.constant0._Z22kernel_find_level_pathiiPiPbS0_S_iS0_:
	.zero		952


//--------------------- .nv.constant0._Z20kernel_find_max_flowiiPiS_S_ --------------------------
	.section	.nv.constant0._Z20kernel_find_max_flowiiPiS_S_,"a",@progbits
	.sectionflags	@""
	.align	4
.nv.constant0._Z20kernel_find_max_flowiiPiS_S_:
	.zero		928


//--------------------- .nv.constant0._Z28kernel_update_residual_graphiPiS_S_ --------------------------
	.section	.nv.constant0._Z28kernel_update_residual_graphiPiS_S_,"a",@progbits
	.sectionflags	@""
	.align	4
.nv.constant0._Z28kernel_update_residual_graphiPiS_S_:
	.zero		928


//--------------------- .nv.constant0._Z27kernel_find_augmenting_pathiPiPbS0_S_S_S_S_S_ --------------------------
	.section	.nv.constant0._Z27kernel_find_augmenting_pathiPiPbS0_S_S_S_S_S_,"a",@progbits
	.sectionflags	@""
	.align	4
.nv.constant0._Z27kernel_find_augmenting_pathiPiPbS0_S_S_S_S_S_:
	.zero		968


//--------------------- .nv.constant0._Z12printGPUBoolPbi --------------------------
	.section	.nv.constant0._Z12printGPUBoolPbi,"a",@progbits
	.sectionflags	@""
	.align	4
.nv.constant0._Z12printGPUBoolPbi:
	.zero		908


//--------------------- .nv.constant0._Z16printGPUIntArrayPii --------------------------
	.section	.nv.constant0._Z16printGPUIntArrayPii,"a",@progbits
	.sectionflags	@""
	.align	4
.nv.constant0._Z16printGPUIntArrayPii:
	.zero		908


//--------------------- .nv.constant0._Z11printGPUIntPi --------------------------
	.section	.nv.constant0._Z11printGPUIntPi,"a",@progbits
	.sectionflags	@""
	.align	4
.nv.constant0._Z11printGPUIntPi:
	.zero		904


//--------------------- .nv.constant0._Z8printGPUPii --------------------------
	.section	.nv.constant0._Z8printGPUPii,"a",@progbits
	.sectionflags	@""
	.align	4
.nv.constant0._Z8printGPUPii:
	.zero		908


//--------------------- SYMBOLS --------------------------

	.type		.nv.reservedSmem.offset0,@object
	.size		.nv.reservedSmem.offset0,0x4
	.type		vprintf,@function
